//
// Generated by NVIDIA NVVM Compiler
//
// Compiler Build ID: CL-36424714
// Cuda compilation tools, release 13.0, V13.0.88
// Based on NVVM 20.0.0
//

.version 9.0
.target sm_100
.address_size 64

	// .globl	_Z17dynamic_evolutionPfS_S_S_S_
.global .align 4 .b8 __cudart_i2opi_f[24] = {65, 144, 67, 60, 153, 149, 98, 219, 192, 221, 52, 245, 209, 87, 39, 252, 41, 21, 68, 78, 110, 131, 249, 162};

.visible .entry _Z17dynamic_evolutionPfS_S_S_S_(
	.param .u64 .ptr .align 1 _Z17dynamic_evolutionPfS_S_S_S__param_0,
	.param .u64 .ptr .align 1 _Z17dynamic_evolutionPfS_S_S_S__param_1,
	.param .u64 .ptr .align 1 _Z17dynamic_evolutionPfS_S_S_S__param_2,
	.param .u64 .ptr .align 1 _Z17dynamic_evolutionPfS_S_S_S__param_3,
	.param .u64 .ptr .align 1 _Z17dynamic_evolutionPfS_S_S_S__param_4
)
{
	.local .align 4 .b8 	__local_depot0[28];
	.reg .b64 	%SP;
	.reg .b64 	%SPL;
	.reg .pred 	%p<63>;
	.reg .b32 	%r<207>;
	.reg .b32 	%f<213>;
	.reg .b64 	%rd<78>;
	.reg .b64 	%fd<5>;

	mov.u64 	%SPL, __local_depot0;
	ld.param.u64 	%rd20, [_Z17dynamic_evolutionPfS_S_S_S__param_0];
	ld.param.u64 	%rd19, [_Z17dynamic_evolutionPfS_S_S_S__param_3];
	ld.param.u64 	%rd21, [_Z17dynamic_evolutionPfS_S_S_S__param_4];
	cvta.to.global.u64 	%rd1, %rd19;
	cvta.to.global.u64 	%rd22, %rd20;
	cvta.to.global.u64 	%rd23, %rd21;
	add.u64 	%rd2, %SPL, 0;
	add.u64 	%rd3, %SPL, 0;
	ld.global.f32 	%f1, [%rd23];
	ld.global.f32 	%f2, [%rd23+4];
	ld.global.f32 	%f3, [%rd23+8];
	ld.global.f32 	%f4, [%rd23+12];
	ld.global.f32 	%f5, [%rd23+16];
	ld.global.f32 	%f67, [%rd23+24];
	cvt.rni.s64.f32 	%rd26, %f67;
	cvt.u32.u64 	%r1, %rd26;
	ld.global.f32 	%f6, [%rd23+32];
	ld.global.f32 	%f7, [%rd23+36];
	ld.global.f32 	%f8, [%rd23+40];
	ld.global.f32 	%f9, [%rd23+44];
	mov.u32 	%r2, %ctaid.x;
	mov.u32 	%r3, %ctaid.y;
	shl.b32 	%r4, %r3, 2;
	setp.ne.s32 	%p1, %r2, %r4;
	mul.wide.u32 	%rd27, %r2, 4;
	add.s64 	%rd4, %rd22, %rd27;
	mul.wide.u32 	%rd28, %r4, 4;
	add.s64 	%rd5, %rd22, %rd28;
	@%p1 bra 	$L__BB0_8;
	mov.u32 	%r193, %tid.x;
	mov.u32 	%r194, %ntid.x;
	shr.u32 	%r80, %r194, 2;
	setp.ge.u32 	%p6, %r193, %r80;
	@%p6 bra 	$L__BB0_3;
	ld.global.f32 	%f76, [%rd4];
	sub.f32 	%f205, %f76, %f2;
	mov.u32 	%r192, %nctaid.y;
	bra.uni 	$L__BB0_17;
$L__BB0_3:
	shr.u32 	%r81, %r194, 1;
	setp.ge.u32 	%p7, %r193, %r81;
	@%p7 bra 	$L__BB0_5;
	ld.global.f32 	%f74, [%rd4];
	add.f32 	%f75, %f2, %f2;
	sub.f32 	%f205, %f74, %f75;
	mov.u32 	%r192, %nctaid.y;
	bra.uni 	$L__BB0_17;
$L__BB0_5:
	mul.lo.s32 	%r82, %r194, 3;
	shr.u32 	%r83, %r82, 2;
	setp.ge.u32 	%p8, %r193, %r83;
	@%p8 bra 	$L__BB0_7;
	ld.global.f32 	%f73, [%rd4];
	fma.rn.f32 	%f205, %f2, 0fC0400000, %f73;
	mov.u32 	%r192, %nctaid.y;
	bra.uni 	$L__BB0_17;
$L__BB0_7:
	ld.global.f32 	%f72, [%rd4];
	fma.rn.f32 	%f205, %f2, 0fC0800000, %f72;
	mov.u32 	%r192, %nctaid.y;
	bra.uni 	$L__BB0_17;
$L__BB0_8:
	mov.u32 	%r192, %nctaid.y;
	shl.b32 	%r74, %r192, 2;
	add.s32 	%r75, %r4, %r74;
	setp.ne.s32 	%p2, %r2, %r75;
	@%p2 bra 	$L__BB0_16;
	mov.u32 	%r193, %tid.x;
	mov.u32 	%r194, %ntid.x;
	shr.u32 	%r76, %r194, 2;
	setp.ge.u32 	%p3, %r193, %r76;
	@%p3 bra 	$L__BB0_11;
	ld.global.f32 	%f71, [%rd5];
	add.f32 	%f205, %f2, %f71;
	bra.uni 	$L__BB0_17;
$L__BB0_11:
	shr.u32 	%r77, %r194, 1;
	setp.ge.u32 	%p4, %r193, %r77;
	@%p4 bra 	$L__BB0_13;
	ld.global.f32 	%f70, [%rd5];
	fma.rn.f32 	%f205, %f2, 0f40000000, %f70;
	bra.uni 	$L__BB0_17;
$L__BB0_13:
	mul.lo.s32 	%r78, %r194, 3;
	shr.u32 	%r79, %r78, 2;
	setp.ge.u32 	%p5, %r193, %r79;
	@%p5 bra 	$L__BB0_15;
	ld.global.f32 	%f69, [%rd5];
	fma.rn.f32 	%f205, %f2, 0f40400000, %f69;
	bra.uni 	$L__BB0_17;
$L__BB0_15:
	ld.global.f32 	%f68, [%rd5];
	fma.rn.f32 	%f205, %f2, 0f40800000, %f68;
	bra.uni 	$L__BB0_17;
$L__BB0_16:
	ld.global.f32 	%f205, [%rd5];
	mov.u32 	%r194, %ntid.x;
	mov.u32 	%r193, %tid.x;
$L__BB0_17:
	mul.lo.s32 	%r84, %r192, %r2;
	mad.lo.s32 	%r85, %r193, %r192, %r3;
	mad.lo.s32 	%r86, %r84, %r194, %r85;
	mul.lo.s32 	%r87, %r1, %r86;
	shl.b32 	%r88, %r87, 1;
	mul.wide.u32 	%rd29, %r88, 4;
	add.s64 	%rd30, %rd1, %rd29;
	st.global.f32 	[%rd30], %f205;
	add.s32 	%r19, %r4, 1;
	setp.ne.s32 	%p9, %r2, %r19;
	@%p9 bra 	$L__BB0_25;
	mov.u32 	%r196, %tid.x;
	mov.u32 	%r197, %ntid.x;
	shr.u32 	%r95, %r197, 2;
	setp.ge.u32 	%p14, %r196, %r95;
	@%p14 bra 	$L__BB0_20;
	ld.global.f32 	%f85, [%rd4];
	sub.f32 	%f206, %f85, %f3;
	mov.u32 	%r195, %nctaid.y;
	bra.uni 	$L__BB0_34;
$L__BB0_20:
	shr.u32 	%r96, %r197, 1;
	setp.ge.u32 	%p15, %r196, %r96;
	@%p15 bra 	$L__BB0_22;
	ld.global.f32 	%f83, [%rd4];
	add.f32 	%f84, %f3, %f3;
	sub.f32 	%f206, %f83, %f84;
	mov.u32 	%r195, %nctaid.y;
	bra.uni 	$L__BB0_34;
$L__BB0_22:
	mul.lo.s32 	%r97, %r197, 3;
	shr.u32 	%r98, %r97, 2;
	setp.ge.u32 	%p16, %r196, %r98;
	@%p16 bra 	$L__BB0_24;
	ld.global.f32 	%f82, [%rd4];
	fma.rn.f32 	%f206, %f3, 0fC0400000, %f82;
	mov.u32 	%r195, %nctaid.y;
	bra.uni 	$L__BB0_34;
$L__BB0_24:
	ld.global.f32 	%f81, [%rd4];
	fma.rn.f32 	%f206, %f3, 0fC0800000, %f81;
	mov.u32 	%r195, %nctaid.y;
	bra.uni 	$L__BB0_34;
$L__BB0_25:
	mov.u32 	%r195, %nctaid.y;
	shl.b32 	%r89, %r195, 2;
	add.s32 	%r90, %r19, %r89;
	setp.ne.s32 	%p10, %r2, %r90;
	@%p10 bra 	$L__BB0_33;
	mov.u32 	%r196, %tid.x;
	mov.u32 	%r197, %ntid.x;
	shr.u32 	%r91, %r197, 2;
	setp.ge.u32 	%p11, %r196, %r91;
	@%p11 bra 	$L__BB0_28;
	ld.global.f32 	%f80, [%rd5+4];
	add.f32 	%f206, %f3, %f80;
	bra.uni 	$L__BB0_34;
$L__BB0_28:
	shr.u32 	%r92, %r197, 1;
	setp.ge.u32 	%p12, %r196, %r92;
	@%p12 bra 	$L__BB0_30;
	ld.global.f32 	%f79, [%rd5+4];
	fma.rn.f32 	%f206, %f3, 0f40000000, %f79;
	bra.uni 	$L__BB0_34;
$L__BB0_30:
	mul.lo.s32 	%r93, %r197, 3;
	shr.u32 	%r94, %r93, 2;
	setp.ge.u32 	%p13, %r196, %r94;
	@%p13 bra 	$L__BB0_32;
	ld.global.f32 	%f78, [%rd5+4];
	fma.rn.f32 	%f206, %f3, 0f40400000, %f78;
	bra.uni 	$L__BB0_34;
$L__BB0_32:
	ld.global.f32 	%f77, [%rd5+4];
	fma.rn.f32 	%f206, %f3, 0f40800000, %f77;
	bra.uni 	$L__BB0_34;
$L__BB0_33:
	ld.global.f32 	%f206, [%rd5+4];
	mov.u32 	%r197, %ntid.x;
	mov.u32 	%r196, %tid.x;
$L__BB0_34:
	mul.lo.s32 	%r99, %r195, %r2;
	mul.lo.s32 	%r100, %r196, %r195;
	mad.lo.s32 	%r101, %r99, %r197, %r100;
	add.s32 	%r102, %r3, %r101;
	mul.lo.s32 	%r103, %r102, %r1;
	shl.b32 	%r104, %r103, 1;
	add.s32 	%r105, %r104, %r1;
	mul.wide.u32 	%rd31, %r105, 4;
	add.s64 	%rd32, %rd1, %rd31;
	st.global.f32 	[%rd32], %f206;
	add.s32 	%r34, %r4, 2;
	setp.ne.s32 	%p17, %r2, %r34;
	@%p17 bra 	$L__BB0_42;
	mov.u32 	%r35, %tid.x;
	mov.u32 	%r36, %ntid.x;
	shr.u32 	%r113, %r36, 2;
	setp.ge.u32 	%p22, %r35, %r113;
	@%p22 bra 	$L__BB0_37;
	ld.global.f32 	%f94, [%rd4];
	sub.f32 	%f207, %f94, %f4;
	bra.uni 	$L__BB0_51;
$L__BB0_37:
	shr.u32 	%r114, %r36, 1;
	setp.ge.u32 	%p23, %r35, %r114;
	@%p23 bra 	$L__BB0_39;
	ld.global.f32 	%f92, [%rd4];
	add.f32 	%f93, %f4, %f4;
	sub.f32 	%f207, %f92, %f93;
	bra.uni 	$L__BB0_51;
$L__BB0_39:
	mul.lo.s32 	%r115, %r36, 3;
	shr.u32 	%r116, %r115, 2;
	setp.ge.u32 	%p24, %r35, %r116;
	@%p24 bra 	$L__BB0_41;
	ld.global.f32 	%f91, [%rd4];
	fma.rn.f32 	%f207, %f4, 0fC0400000, %f91;
	bra.uni 	$L__BB0_51;
$L__BB0_41:
	ld.global.f32 	%f90, [%rd4];
	fma.rn.f32 	%f207, %f4, 0fC0800000, %f90;
	bra.uni 	$L__BB0_51;
$L__BB0_42:
	mov.u32 	%r106, %nctaid.y;
	shl.b32 	%r107, %r106, 2;
	add.s32 	%r108, %r34, %r107;
	setp.ne.s32 	%p18, %r2, %r108;
	@%p18 bra 	$L__BB0_50;
	mov.u32 	%r37, %tid.x;
	mov.u32 	%r38, %ntid.x;
	shr.u32 	%r109, %r38, 2;
	setp.ge.u32 	%p19, %r37, %r109;
	@%p19 bra 	$L__BB0_45;
	ld.global.f32 	%f89, [%rd5+8];
	add.f32 	%f207, %f4, %f89;
	bra.uni 	$L__BB0_51;
$L__BB0_45:
	shr.u32 	%r110, %r38, 1;
	setp.ge.u32 	%p20, %r37, %r110;
	@%p20 bra 	$L__BB0_47;
	ld.global.f32 	%f88, [%rd5+8];
	fma.rn.f32 	%f207, %f4, 0f40000000, %f88;
	bra.uni 	$L__BB0_51;
$L__BB0_47:
	mul.lo.s32 	%r111, %r38, 3;
	shr.u32 	%r112, %r111, 2;
	setp.ge.u32 	%p21, %r37, %r112;
	@%p21 bra 	$L__BB0_49;
	ld.global.f32 	%f87, [%rd5+8];
	fma.rn.f32 	%f207, %f4, 0f40400000, %f87;
	bra.uni 	$L__BB0_51;
$L__BB0_49:
	ld.global.f32 	%f86, [%rd5+8];
	fma.rn.f32 	%f207, %f4, 0f40800000, %f86;
	bra.uni 	$L__BB0_51;
$L__BB0_50:
	ld.global.f32 	%f207, [%rd5+8];
$L__BB0_51:
	add.s32 	%r39, %r4, 3;
	setp.ne.s32 	%p25, %r2, %r39;
	@%p25 bra 	$L__BB0_59;
	mov.u32 	%r40, %tid.x;
	mov.u32 	%r41, %ntid.x;
	shr.u32 	%r124, %r41, 2;
	setp.ge.u32 	%p30, %r40, %r124;
	@%p30 bra 	$L__BB0_54;
	ld.global.f32 	%f103, [%rd4];
	sub.f32 	%f208, %f103, %f5;
	bra.uni 	$L__BB0_68;
$L__BB0_54:
	shr.u32 	%r125, %r41, 1;
	setp.ge.u32 	%p31, %r40, %r125;
	@%p31 bra 	$L__BB0_56;
	ld.global.f32 	%f101, [%rd4];
	add.f32 	%f102, %f5, %f5;
	sub.f32 	%f208, %f101, %f102;
	bra.uni 	$L__BB0_68;
$L__BB0_56:
	mul.lo.s32 	%r126, %r41, 3;
	shr.u32 	%r127, %r126, 2;
	setp.ge.u32 	%p32, %r40, %r127;
	@%p32 bra 	$L__BB0_58;
	ld.global.f32 	%f100, [%rd4];
	fma.rn.f32 	%f208, %f5, 0fC0400000, %f100;
	bra.uni 	$L__BB0_68;
$L__BB0_58:
	ld.global.f32 	%f99, [%rd4];
	fma.rn.f32 	%f208, %f5, 0fC0800000, %f99;
	bra.uni 	$L__BB0_68;
$L__BB0_59:
	mov.u32 	%r117, %nctaid.y;
	shl.b32 	%r118, %r117, 2;
	add.s32 	%r119, %r39, %r118;
	setp.ne.s32 	%p26, %r2, %r119;
	@%p26 bra 	$L__BB0_67;
	mov.u32 	%r42, %tid.x;
	mov.u32 	%r43, %ntid.x;
	shr.u32 	%r120, %r43, 2;
	setp.ge.u32 	%p27, %r42, %r120;
	@%p27 bra 	$L__BB0_62;
	ld.global.f32 	%f98, [%rd5+12];
	add.f32 	%f208, %f5, %f98;
	bra.uni 	$L__BB0_68;
$L__BB0_62:
	shr.u32 	%r121, %r43, 1;
	setp.ge.u32 	%p28, %r42, %r121;
	@%p28 bra 	$L__BB0_64;
	ld.global.f32 	%f97, [%rd5+12];
	fma.rn.f32 	%f208, %f5, 0f40000000, %f97;
	bra.uni 	$L__BB0_68;
$L__BB0_64:
	mul.lo.s32 	%r122, %r43, 3;
	shr.u32 	%r123, %r122, 2;
	setp.ge.u32 	%p29, %r42, %r123;
	@%p29 bra 	$L__BB0_66;
	ld.global.f32 	%f96, [%rd5+12];
	fma.rn.f32 	%f208, %f5, 0f40400000, %f96;
	bra.uni 	$L__BB0_68;
$L__BB0_66:
	ld.global.f32 	%f95, [%rd5+12];
	fma.rn.f32 	%f208, %f5, 0f40800000, %f95;
	bra.uni 	$L__BB0_68;
$L__BB0_67:
	ld.global.f32 	%f208, [%rd5+12];
$L__BB0_68:
	setp.lt.f32 	%p33, %f207, 0f00000000;
	neg.f32 	%f104, %f207;
	add.f32 	%f105, %f208, 0fC0490FDB;
	selp.f32 	%f210, %f104, %f207, %p33;
	selp.f32 	%f51, %f105, %f208, %p33;
	setp.lt.s32 	%p34, %r1, 2;
	@%p34 bra 	$L__BB0_87;
	mov.u32 	%r129, %ntid.x;
	mov.u32 	%r130, %nctaid.y;
	mul.lo.s32 	%r131, %r129, %r2;
	shl.b32 	%r132, %r131, 1;
	mov.u32 	%r133, %tid.x;
	shl.b32 	%r134, %r133, 1;
	add.s32 	%r135, %r132, %r134;
	mul.lo.s32 	%r136, %r130, %r1;
	mul.lo.s32 	%r137, %r3, %r1;
	shl.b32 	%r138, %r137, 1;
	mad.lo.s32 	%r44, %r136, %r135, %r138;
	add.f32 	%f106, %f51, 0f40C90FDB;
	setp.lt.f32 	%p35, %f51, 0fC0490FDB;
	selp.f32 	%f107, %f106, %f51, %p35;
	add.f32 	%f108, %f51, 0fC0C90FDB;
	setp.gt.f32 	%p36, %f51, 0f40490FDB;
	selp.f32 	%f209, %f108, %f107, %p36;
	mov.b32 	%r198, 0;
	mov.u64 	%rd50, __cudart_i2opi_f;
$L__BB0_70:
	mov.u32 	%r45, %r198;
	ld.param.u64 	%rd72, [_Z17dynamic_evolutionPfS_S_S_S__param_3];
	add.s32 	%r139, %r44, %r45;
	cvta.to.global.u64 	%rd33, %rd72;
	mul.wide.u32 	%rd34, %r139, 4;
	add.s64 	%rd35, %rd33, %rd34;
	ld.global.f32 	%f55, [%rd35];
	mul.f32 	%f109, %f209, 0f3F22F983;
	cvt.rni.s32.f32 	%r206, %f109;
	cvt.rn.f32.s32 	%f110, %r206;
	fma.rn.f32 	%f111, %f110, 0fBFC90FDA, %f209;
	fma.rn.f32 	%f112, %f110, 0fB3A22168, %f111;
	fma.rn.f32 	%f212, %f110, 0fA7C234C5, %f112;
	abs.f32 	%f57, %f209;
	setp.ltu.f32 	%p37, %f57, 0f47CE4780;
	mov.u32 	%r202, %r206;
	mov.f32 	%f211, %f212;
	@%p37 bra 	$L__BB0_78;
	setp.neu.f32 	%p38, %f57, 0f7F800000;
	@%p38 bra 	$L__BB0_73;
	mov.f32 	%f115, 0f00000000;
	mul.rn.f32 	%f211, %f209, %f115;
	mov.b32 	%r202, 0;
	bra.uni 	$L__BB0_78;
$L__BB0_73:
	mov.b64 	%rd76, 0;
	mov.b32 	%r199, 0;
	mov.u64 	%rd74, %rd50;
	mov.u64 	%rd75, %rd3;
$L__BB0_74:
	.pragma "nounroll";
	ld.global.nc.u32 	%r141, [%rd74];
	mov.b32 	%r48, %f209;
	shl.b32 	%r142, %r48, 8;
	or.b32  	%r143, %r142, -2147483648;
	mad.wide.u32 	%rd38, %r141, %r143, %rd76;
	shr.u64 	%rd76, %rd38, 32;
	st.local.u32 	[%rd75], %rd38;
	add.s32 	%r199, %r199, 1;
	add.s64 	%rd75, %rd75, 4;
	add.s64 	%rd74, %rd74, 4;
	setp.ne.s32 	%p39, %r199, 6;
	@%p39 bra 	$L__BB0_74;
	shr.u32 	%r144, %r48, 23;
	st.local.u32 	[%rd3+24], %rd76;
	and.b32  	%r50, %r144, 31;
	and.b32  	%r145, %r144, 224;
	add.s32 	%r146, %r145, -128;
	shr.u32 	%r147, %r146, 5;
	mul.wide.u32 	%rd39, %r147, 4;
	sub.s64 	%rd12, %rd3, %rd39;
	ld.local.u32 	%r200, [%rd12+24];
	ld.local.u32 	%r201, [%rd12+20];
	setp.eq.s32 	%p40, %r50, 0;
	@%p40 bra 	$L__BB0_77;
	shf.l.wrap.b32 	%r200, %r201, %r200, %r50;
	ld.local.u32 	%r148, [%rd12+16];
	shf.l.wrap.b32 	%r201, %r148, %r201, %r50;
$L__BB0_77:
	shr.u32 	%r149, %r200, 30;
	shf.l.wrap.b32 	%r150, %r201, %r200, 2;
	shl.b32 	%r151, %r201, 2;
	shr.u32 	%r152, %r150, 31;
	add.s32 	%r153, %r152, %r149;
	neg.s32 	%r154, %r153;
	setp.lt.s32 	%p41, %r48, 0;
	selp.b32 	%r202, %r154, %r153, %p41;
	xor.b32  	%r155, %r150, %r48;
	shr.s32 	%r156, %r150, 31;
	xor.b32  	%r157, %r156, %r150;
	xor.b32  	%r158, %r156, %r151;
	cvt.u64.u32 	%rd40, %r157;
	shl.b64 	%rd41, %rd40, 32;
	cvt.u64.u32 	%rd42, %r158;
	or.b64  	%rd43, %rd41, %rd42;
	cvt.rn.f64.s64 	%fd1, %rd43;
	mul.f64 	%fd2, %fd1, 0d3BF921FB54442D19;
	cvt.rn.f32.f64 	%f113, %fd2;
	neg.f32 	%f114, %f113;
	setp.lt.s32 	%p42, %r155, 0;
	selp.f32 	%f211, %f114, %f113, %p42;
$L__BB0_78:
	ld.param.u64 	%rd73, [_Z17dynamic_evolutionPfS_S_S_S__param_3];
	setp.ltu.f32 	%p43, %f57, 0f47CE4780;
	add.s32 	%r160, %r202, 1;
	mul.rn.f32 	%f116, %f211, %f211;
	and.b32  	%r161, %r202, 1;
	setp.eq.b32 	%p44, %r161, 1;
	selp.f32 	%f117, %f211, 0f3F800000, %p44;
	fma.rn.f32 	%f118, %f116, %f117, 0f00000000;
	fma.rn.f32 	%f119, %f116, 0f37CBAC00, 0fBAB607ED;
	selp.f32 	%f120, 0fB94D4153, %f119, %p44;
	selp.f32 	%f121, 0f3C0885E4, 0f3D2AAABB, %p44;
	fma.rn.f32 	%f122, %f120, %f116, %f121;
	selp.f32 	%f123, 0fBE2AAAA8, 0fBEFFFFFF, %p44;
	fma.rn.f32 	%f124, %f122, %f116, %f123;
	fma.rn.f32 	%f125, %f124, %f118, %f117;
	and.b32  	%r162, %r160, 2;
	setp.eq.s32 	%p45, %r162, 0;
	mov.f32 	%f126, 0f00000000;
	sub.f32 	%f127, %f126, %f125;
	selp.f32 	%f128, %f125, %f127, %p45;
	mul.f32 	%f129, %f210, %f128;
	fma.rn.f32 	%f130, %f1, %f129, %f55;
	add.s32 	%r163, %r139, 1;
	cvta.to.global.u64 	%rd13, %rd73;
	mul.wide.u32 	%rd44, %r163, 4;
	add.s64 	%rd45, %rd13, %rd44;
	st.global.f32 	[%rd45], %f130;
	add.s32 	%r60, %r139, %r1;
	mul.wide.u32 	%rd46, %r60, 4;
	add.s64 	%rd47, %rd13, %rd46;
	ld.global.f32 	%f61, [%rd47];
	@%p43 bra 	$L__BB0_86;
	setp.neu.f32 	%p46, %f57, 0f7F800000;
	@%p46 bra 	$L__BB0_81;
	mov.f32 	%f133, 0f00000000;
	mul.rn.f32 	%f212, %f209, %f133;
	mov.b32 	%r206, 0;
	bra.uni 	$L__BB0_86;
$L__BB0_81:
	mov.b32 	%r61, %f209;
	mov.b64 	%rd77, 0;
	mov.b32 	%r203, 0;
$L__BB0_82:
	.pragma "nounroll";
	mul.wide.u32 	%rd49, %r203, 4;
	add.s64 	%rd51, %rd50, %rd49;
	ld.global.nc.u32 	%r165, [%rd51];
	shl.b32 	%r166, %r61, 8;
	or.b32  	%r167, %r166, -2147483648;
	mad.wide.u32 	%rd52, %r165, %r167, %rd77;
	shr.u64 	%rd77, %rd52, 32;
	add.s64 	%rd53, %rd2, %rd49;
	st.local.u32 	[%rd53], %rd52;
	add.s32 	%r203, %r203, 1;
	setp.ne.s32 	%p47, %r203, 6;
	@%p47 bra 	$L__BB0_82;
	shr.u32 	%r168, %r61, 23;
	st.local.u32 	[%rd2+24], %rd77;
	and.b32  	%r64, %r168, 31;
	and.b32  	%r169, %r168, 224;
	add.s32 	%r170, %r169, -128;
	shr.u32 	%r171, %r170, 5;
	mul.wide.u32 	%rd54, %r171, 4;
	sub.s64 	%rd16, %rd2, %rd54;
	ld.local.u32 	%r204, [%rd16+24];
	ld.local.u32 	%r205, [%rd16+20];
	setp.eq.s32 	%p48, %r64, 0;
	@%p48 bra 	$L__BB0_85;
	shf.l.wrap.b32 	%r204, %r205, %r204, %r64;
	ld.local.u32 	%r172, [%rd16+16];
	shf.l.wrap.b32 	%r205, %r172, %r205, %r64;
$L__BB0_85:
	shr.u32 	%r173, %r204, 30;
	shf.l.wrap.b32 	%r174, %r205, %r204, 2;
	shl.b32 	%r175, %r205, 2;
	shr.u32 	%r176, %r174, 31;
	add.s32 	%r177, %r176, %r173;
	neg.s32 	%r178, %r177;
	setp.lt.s32 	%p49, %r61, 0;
	selp.b32 	%r206, %r178, %r177, %p49;
	xor.b32  	%r179, %r174, %r61;
	shr.s32 	%r180, %r174, 31;
	xor.b32  	%r181, %r180, %r174;
	xor.b32  	%r182, %r180, %r175;
	cvt.u64.u32 	%rd55, %r181;
	shl.b64 	%rd56, %rd55, 32;
	cvt.u64.u32 	%rd57, %r182;
	or.b64  	%rd58, %rd56, %rd57;
	cvt.rn.f64.s64 	%fd3, %rd58;
	mul.f64 	%fd4, %fd3, 0d3BF921FB54442D19;
	cvt.rn.f32.f64 	%f131, %fd4;
	neg.f32 	%f132, %f131;
	setp.lt.s32 	%p50, %r179, 0;
	selp.f32 	%f212, %f132, %f131, %p50;
$L__BB0_86:
	ld.param.u64 	%rd71, [_Z17dynamic_evolutionPfS_S_S_S__param_2];
	ld.param.u64 	%rd70, [_Z17dynamic_evolutionPfS_S_S_S__param_1];
	mul.rn.f32 	%f134, %f212, %f212;
	and.b32  	%r184, %r206, 1;
	setp.eq.b32 	%p51, %r184, 1;
	selp.f32 	%f135, 0f3F800000, %f212, %p51;
	fma.rn.f32 	%f136, %f134, %f135, 0f00000000;
	fma.rn.f32 	%f137, %f134, 0f37CBAC00, 0fBAB607ED;
	selp.f32 	%f138, %f137, 0fB94D4153, %p51;
	selp.f32 	%f139, 0f3D2AAABB, 0f3C0885E4, %p51;
	fma.rn.f32 	%f140, %f138, %f134, %f139;
	selp.f32 	%f141, 0fBEFFFFFF, 0fBE2AAAA8, %p51;
	fma.rn.f32 	%f142, %f140, %f134, %f141;
	fma.rn.f32 	%f143, %f142, %f136, %f135;
	and.b32  	%r185, %r206, 2;
	setp.eq.s32 	%p52, %r185, 0;
	mov.f32 	%f144, 0f00000000;
	sub.f32 	%f145, %f144, %f143;
	selp.f32 	%f146, %f143, %f145, %p52;
	mul.f32 	%f147, %f210, %f146;
	fma.rn.f32 	%f148, %f1, %f147, %f61;
	add.s32 	%r187, %r60, 1;
	mul.wide.u32 	%rd59, %r187, 4;
	add.s64 	%rd60, %rd13, %rd59;
	st.global.f32 	[%rd60], %f148;
	sub.f32 	%f149, %f7, %f210;
	mul.f32 	%f150, %f6, %f149;
	fma.rn.f32 	%f151, %f1, %f150, %f210;
	cvta.to.global.u64 	%rd61, %rd71;
	mul.wide.u32 	%rd62, %r139, 4;
	add.s64 	%rd63, %rd61, %rd62;
	ld.global.f32 	%f152, [%rd63];
	mul.f32 	%f153, %f8, %f152;
	fma.rn.f32 	%f154, %f1, %f153, %f151;
	setp.lt.f32 	%p53, %f154, 0f00000000;
	neg.f32 	%f155, %f154;
	add.f32 	%f156, %f209, 0fC0490FDB;
	selp.f32 	%f210, %f155, %f154, %p53;
	selp.f32 	%f157, %f156, %f209, %p53;
	setp.gt.f32 	%p54, %f157, 0f40490FDB;
	add.f32 	%f158, %f157, 0fC0C90FDB;
	setp.lt.f32 	%p55, %f157, 0fC0490FDB;
	add.f32 	%f159, %f157, 0f40C90FDB;
	selp.f32 	%f160, %f159, %f157, %p55;
	selp.f32 	%f161, %f158, %f160, %p54;
	cvta.to.global.u64 	%rd64, %rd70;
	mov.u32 	%r188, %ctaid.y;
	shl.b32 	%r189, %r188, 1;
	mul.wide.u32 	%rd65, %r189, 4;
	add.s64 	%rd66, %rd64, %rd65;
	ld.global.f32 	%f162, [%rd66+4];
	sub.f32 	%f163, %f162, %f61;
	ld.global.f32 	%f164, [%rd66];
	add.s64 	%rd67, %rd13, %rd62;
	ld.global.f32 	%f165, [%rd67];
	sub.f32 	%f166, %f164, %f165;
	abs.f32 	%f167, %f166;
	abs.f32 	%f168, %f163;
	setp.gt.f32 	%p56, %f168, %f167;
	selp.f32 	%f169, %f168, %f167, %p56;
	selp.f32 	%f170, %f167, %f168, %p56;
	div.rn.f32 	%f171, %f170, %f169;
	mul.f32 	%f172, %f171, %f171;
	fma.rn.f32 	%f173, %f172, 0f3B33710B, 0fBC807748;
	fma.rn.f32 	%f174, %f173, %f172, 0f3D2CDAB2;
	fma.rn.f32 	%f175, %f174, %f172, 0fBD992D10;
	fma.rn.f32 	%f176, %f175, %f172, 0f3DD9EA6C;
	fma.rn.f32 	%f177, %f176, %f172, 0fBE117CB1;
	fma.rn.f32 	%f178, %f177, %f172, 0f3E4CBCE0;
	fma.rn.f32 	%f179, %f178, %f172, 0fBEAAAA7D;
	mul.f32 	%f180, %f172, %f179;
	fma.rn.f32 	%f181, %f180, %f171, %f171;
	neg.f32 	%f182, %f181;
	fma.rn.f32 	%f183, 0f3F6EE581, 0f3FD774EB, %f182;
	selp.f32 	%f184, %f183, %f181, %p56;
	selp.f32 	%f185, 0f3F6EE581, 0f3FEEE581, %p56;
	selp.f32 	%f186, %f181, %f182, %p56;
	mov.b32 	%r190, %f166;
	fma.rn.f32 	%f187, %f185, 0f3FD774EB, %f186;
	setp.lt.s32 	%p57, %r190, 0;
	selp.f32 	%f188, %f187, %f184, %p57;
	add.f32 	%f189, %f168, %f167;
	setp.eq.f32 	%p58, %f169, 0f00000000;
	selp.f32 	%f190, 0f40490FDB, 0f00000000, %p57;
	setp.eq.f32 	%p59, %f167, %f168;
	selp.f32 	%f191, 0f4016CBE4, 0f3F490FDB, %p57;
	selp.f32 	%f192, %f191, %f188, %p59;
	selp.f32 	%f193, %f190, %f192, %p58;
	abs.f32 	%f194, %f189;
	setp.nan.f32 	%p60, %f194, %f194;
	copysign.f32 	%f195, %f163, %f193;
	selp.f32 	%f196, %f189, %f195, %p60;
	sub.f32 	%f197, %f196, %f161;
	abs.f32 	%f198, %f197;
	setp.lt.f32 	%p61, %f198, 0f40490FDB;
	sub.f32 	%f199, %f161, %f196;
	selp.f32 	%f200, %f197, %f199, %p61;
	mul.f32 	%f201, %f6, %f200;
	fma.rn.f32 	%f202, %f1, %f201, %f161;
	mul.wide.u32 	%rd68, %r60, 4;
	add.s64 	%rd69, %rd61, %rd68;
	ld.global.f32 	%f203, [%rd69];
	mul.f32 	%f204, %f9, %f203;
	fma.rn.f32 	%f209, %f1, %f204, %f202;
	add.s32 	%r198, %r45, 1;
	add.s32 	%r191, %r1, -2;
	setp.ne.s32 	%p62, %r45, %r191;
	@%p62 bra 	$L__BB0_70;
$L__BB0_87:
	ret;

}
	// .globl	_Z18identify_collisionPfS_S_S_
.visible .entry _Z18identify_collisionPfS_S_S_(
	.param .u64 .ptr .align 1 _Z18identify_collisionPfS_S_S__param_0,
	.param .u64 .ptr .align 1 _Z18identify_collisionPfS_S_S__param_1,
	.param .u64 .ptr .align 1 _Z18identify_collisionPfS_S_S__param_2,
	.param .u64 .ptr .align 1 _Z18identify_collisionPfS_S_S__param_3
)
{
	.reg .pred 	%p<14>;
	.reg .b32 	%r<104>;
	.reg .b32 	%f<26>;
	.reg .b64 	%rd<47>;

	ld.param.u64 	%rd7, [_Z18identify_collisionPfS_S_S__param_0];
	ld.param.u64 	%rd8, [_Z18identify_collisionPfS_S_S__param_1];
	ld.param.u64 	%rd9, [_Z18identify_collisionPfS_S_S__param_2];
	ld.param.u64 	%rd10, [_Z18identify_collisionPfS_S_S__param_3];
	cvta.to.global.u64 	%rd1, %rd9;
	cvta.to.global.u64 	%rd2, %rd7;
	cvta.to.global.u64 	%rd11, %rd8;
	cvta.to.global.u64 	%rd12, %rd10;
	ld.global.f32 	%f1, [%rd12+20];
	mov.u32 	%r53, %ctaid.x;
	mov.u32 	%r54, %ntid.x;
	mul.lo.s32 	%r1, %r53, %r54;
	mov.u32 	%r2, %nctaid.y;
	mov.u32 	%r3, %tid.x;
	mov.u32 	%r4, %ctaid.y;
	add.s32 	%r55, %r1, %r3;
	mad.lo.s32 	%r56, %r55, %r2, %r4;
	mul.wide.u32 	%rd13, %r56, 4;
	add.s64 	%rd3, %rd11, %rd13;
	mov.b32 	%r57, 0;
	st.global.u32 	[%rd3], %r57;
	mov.u32 	%r5, %nctaid.x;
	shr.u32 	%r58, %r5, 1;
	setp.lt.u32 	%p1, %r53, %r58;
	selp.b32 	%r59, 0, %r58, %p1;
	sub.s32 	%r60, %r53, %r59;
	shr.u32 	%r6, %r60, 2;
	setp.ne.s32 	%p2, %r4, 1;
	or.b32  	%r61, %r53, %r3;
	setp.ne.s32 	%p3, %r61, 0;
	or.pred  	%p4, %p2, %p3;
	@%p4 bra 	$L__BB1_8;
	shr.u32 	%r7, %r5, 3;
	setp.lt.u32 	%p5, %r5, 8;
	@%p5 bra 	$L__BB1_8;
	add.s32 	%r63, %r7, -1;
	and.b32  	%r8, %r7, 3;
	setp.lt.u32 	%p6, %r63, 3;
	mov.b32 	%r99, 0;
	@%p6 bra 	$L__BB1_5;
	and.b32  	%r99, %r7, 268435452;
	and.b32  	%r67, %r7, 536870908;
	neg.s32 	%r98, %r67;
	shl.b32 	%r11, %r2, 3;
	shl.b32 	%r95, %r2, 1;
	mul.lo.s32 	%r94, %r2, 3;
	shl.b32 	%r93, %r2, 2;
	mul.lo.s32 	%r92, %r2, 5;
	mul.lo.s32 	%r91, %r2, 6;
	mul.lo.s32 	%r90, %r2, 7;
	mov.b32 	%r97, 0;
	mov.b32 	%r89, 1;
	mov.u32 	%r96, %r2;
$L__BB1_4:
	add.s32 	%r68, %r89, -1;
	mul.wide.u32 	%rd14, %r68, 4;
	add.s64 	%rd15, %rd2, %rd14;
	ld.global.f32 	%f6, [%rd15+4];
	mul.wide.u32 	%rd16, %r97, 4;
	add.s64 	%rd17, %rd1, %rd16;
	st.global.f32 	[%rd17], %f6;
	add.s32 	%r69, %r96, 1;
	mul.wide.u32 	%rd18, %r69, 4;
	add.s64 	%rd19, %rd2, %rd18;
	ld.global.f32 	%f7, [%rd19];
	st.global.f32 	[%rd17+4], %f7;
	mul.wide.u32 	%rd20, %r95, 4;
	add.s64 	%rd21, %rd2, %rd20;
	ld.global.f32 	%f8, [%rd21+4];
	st.global.f32 	[%rd17+8], %f8;
	add.s32 	%r70, %r94, 1;
	mul.wide.u32 	%rd22, %r70, 4;
	add.s64 	%rd23, %rd2, %rd22;
	ld.global.f32 	%f9, [%rd23];
	st.global.f32 	[%rd17+12], %f9;
	mul.wide.u32 	%rd24, %r93, 4;
	add.s64 	%rd25, %rd2, %rd24;
	ld.global.f32 	%f10, [%rd25+4];
	st.global.f32 	[%rd17+16], %f10;
	add.s32 	%r71, %r92, 1;
	mul.wide.u32 	%rd26, %r71, 4;
	add.s64 	%rd27, %rd2, %rd26;
	ld.global.f32 	%f11, [%rd27];
	st.global.f32 	[%rd17+20], %f11;
	mul.wide.u32 	%rd28, %r91, 4;
	add.s64 	%rd29, %rd2, %rd28;
	ld.global.f32 	%f12, [%rd29+4];
	st.global.f32 	[%rd17+24], %f12;
	add.s32 	%r72, %r90, 1;
	mul.wide.u32 	%rd30, %r72, 4;
	add.s64 	%rd31, %rd2, %rd30;
	ld.global.f32 	%f13, [%rd31];
	st.global.f32 	[%rd17+28], %f13;
	add.s32 	%r98, %r98, 4;
	add.s32 	%r97, %r97, 8;
	add.s32 	%r96, %r96, %r11;
	add.s32 	%r95, %r95, %r11;
	add.s32 	%r94, %r94, %r11;
	add.s32 	%r93, %r93, %r11;
	add.s32 	%r92, %r92, %r11;
	add.s32 	%r91, %r91, %r11;
	add.s32 	%r90, %r90, %r11;
	add.s32 	%r89, %r89, %r11;
	setp.ne.s32 	%p7, %r98, 0;
	@%p7 bra 	$L__BB1_4;
$L__BB1_5:
	setp.eq.s32 	%p8, %r8, 0;
	@%p8 bra 	$L__BB1_8;
	mul.wide.u32 	%rd32, %r99, 8;
	add.s64 	%rd33, %rd32, %rd1;
	add.s64 	%rd46, %rd33, 4;
	mul.lo.s32 	%r73, %r2, %r99;
	shl.b32 	%r101, %r73, 1;
	add.s32 	%r102, %r101, %r2;
	shl.b32 	%r40, %r2, 1;
	neg.s32 	%r100, %r8;
$L__BB1_7:
	.pragma "nounroll";
	mul.wide.u32 	%rd34, %r101, 4;
	add.s64 	%rd35, %rd2, %rd34;
	ld.global.f32 	%f14, [%rd35+4];
	st.global.f32 	[%rd46+-4], %f14;
	add.s32 	%r74, %r102, 1;
	mul.wide.u32 	%rd36, %r74, 4;
	add.s64 	%rd37, %rd2, %rd36;
	ld.global.f32 	%f15, [%rd37];
	st.global.f32 	[%rd46], %f15;
	add.s64 	%rd46, %rd46, 8;
	add.s32 	%r102, %r102, %r40;
	add.s32 	%r101, %r101, %r40;
	add.s32 	%r100, %r100, 1;
	setp.ne.s32 	%p9, %r100, 0;
	@%p9 bra 	$L__BB1_7;
$L__BB1_8:
	mul.lo.s32 	%r75, %r1, %r5;
	shr.u32 	%r76, %r75, 2;
	mul.lo.s32 	%r77, %r3, %r5;
	shr.u32 	%r78, %r77, 2;
	add.s32 	%r79, %r76, %r78;
	mad.lo.s32 	%r49, %r79, %r2, %r4;
	setp.lt.u32 	%p10, %r5, 8;
	mov.f32 	%f16, 0f00000000;
	mov.f32 	%f25, %f16;
	@%p10 bra 	$L__BB1_13;
	mul.lo.s32 	%r81, %r6, %r2;
	shl.b32 	%r82, %r81, 1;
	add.s32 	%r83, %r49, %r82;
	mul.wide.u32 	%rd38, %r83, 4;
	add.s64 	%rd39, %rd2, %rd38;
	ld.global.f32 	%f2, [%rd39];
	add.s32 	%r84, %r83, %r2;
	mul.wide.u32 	%rd40, %r84, 4;
	add.s64 	%rd41, %rd2, %rd40;
	ld.global.f32 	%f3, [%rd41];
	mul.f32 	%f4, %f1, %f1;
	shr.u32 	%r50, %r5, 3;
	mov.b32 	%r103, 0;
$L__BB1_10:
	setp.eq.s32 	%p11, %r103, %r6;
	@%p11 bra 	$L__BB1_12;
	mul.lo.s32 	%r85, %r103, %r2;
	shl.b32 	%r86, %r85, 1;
	add.s32 	%r87, %r49, %r86;
	mul.wide.u32 	%rd42, %r87, 4;
	add.s64 	%rd43, %rd2, %rd42;
	ld.global.f32 	%f18, [%rd43];
	add.s32 	%r88, %r87, %r2;
	mul.wide.u32 	%rd44, %r88, 4;
	add.s64 	%rd45, %rd2, %rd44;
	ld.global.f32 	%f19, [%rd45];
	sub.f32 	%f20, %f18, %f2;
	sub.f32 	%f21, %f19, %f3;
	mul.f32 	%f22, %f21, %f21;
	fma.rn.f32 	%f23, %f20, %f20, %f22;
	setp.lt.f32 	%p12, %f23, %f4;
	mov.f32 	%f25, 0f3F800000;
	@%p12 bra 	$L__BB1_13;
$L__BB1_12:
	add.s32 	%r103, %r103, 1;
	setp.ne.s32 	%p13, %r103, %r50;
	mov.f32 	%f25, %f16;
	@%p13 bra 	$L__BB1_10;
$L__BB1_13:
	st.global.f32 	[%rd3], %f25;
	ret;

}
	// .globl	_Z15identify_safetyPfS_S_
.visible .entry _Z15identify_safetyPfS_S_(
	.param .u64 .ptr .align 1 _Z15identify_safetyPfS_S__param_0,
	.param .u64 .ptr .align 1 _Z15identify_safetyPfS_S__param_1,
	.param .u64 .ptr .align 1 _Z15identify_safetyPfS_S__param_2
)
{
	.reg .pred 	%p<4>;
	.reg .b32 	%r<22>;
	.reg .b32 	%f<7>;
	.reg .b64 	%rd<12>;

	ld.param.u64 	%rd2, [_Z15identify_safetyPfS_S__param_0];
	ld.param.u64 	%rd3, [_Z15identify_safetyPfS_S__param_1];
	ld.param.u64 	%rd4, [_Z15identify_safetyPfS_S__param_2];
	cvta.to.global.u64 	%rd5, %rd4;
	ld.global.f32 	%f2, [%rd5+24];
	cvt.rni.s64.f32 	%rd6, %f2;
	cvt.u32.u64 	%r1, %rd6;
	setp.lt.s32 	%p1, %r1, 2;
	@%p1 bra 	$L__BB2_4;
	mov.u32 	%r12, %ctaid.x;
	mov.u32 	%r13, %ntid.x;
	mul.lo.s32 	%r20, %r12, %r13;
	mov.u32 	%r21, %tid.x;
	add.s32 	%r14, %r20, %r21;
	mul.lo.s32 	%r4, %r14, %r1;
	cvta.to.global.u64 	%rd1, %rd2;
	mov.b32 	%r19, 1;
	bra.uni 	$L__BB2_3;
$L__BB2_2:
	add.s32 	%r19, %r19, 1;
	setp.eq.s32 	%p3, %r19, %r1;
	@%p3 bra 	$L__BB2_4;
$L__BB2_3:
	add.s32 	%r15, %r19, %r4;
	mul.wide.u32 	%rd7, %r15, 4;
	add.s64 	%rd8, %rd1, %rd7;
	ld.global.f32 	%f4, [%rd8];
	setp.ltu.f32 	%p2, %f4, 0f3F000000;
	mov.f32 	%f6, 0f00000000;
	@%p2 bra 	$L__BB2_2;
	bra.uni 	$L__BB2_5;
$L__BB2_4:
	mov.u32 	%r16, %ctaid.x;
	mov.u32 	%r17, %ntid.x;
	mul.lo.s32 	%r20, %r16, %r17;
	mov.f32 	%f6, 0f3F800000;
	mov.u32 	%r21, %tid.x;
$L__BB2_5:
	cvta.to.global.u64 	%rd9, %rd3;
	add.s32 	%r18, %r21, %r20;
	mul.wide.u32 	%rd10, %r18, 4;
	add.s64 	%rd11, %rd9, %rd10;
	st.global.f32 	[%rd11], %f6;
	ret;

}
	// .globl	_Z29dynamic_evolution_no_gradientPfS_S_S_S_
.visible .entry _Z29dynamic_evolution_no_gradientPfS_S_S_S_(
	.param .u64 .ptr .align 1 _Z29dynamic_evolution_no_gradientPfS_S_S_S__param_0,
	.param .u64 .ptr .align 1 _Z29dynamic_evolution_no_gradientPfS_S_S_S__param_1,
	.param .u64 .ptr .align 1 _Z29dynamic_evolution_no_gradientPfS_S_S_S__param_2,
	.param .u64 .ptr .align 1 _Z29dynamic_evolution_no_gradientPfS_S_S_S__param_3,
	.param .u64 .ptr .align 1 _Z29dynamic_evolution_no_gradientPfS_S_S_S__param_4
)
{
	.local .align 4 .b8 	__local_depot3[28];
	.reg .b64 	%SP;
	.reg .b64 	%SPL;
	.reg .pred 	%p<25>;
	.reg .b32 	%r<103>;
	.reg .b32 	%f<115>;
	.reg .b64 	%rd<72>;
	.reg .b64 	%fd<5>;

	mov.u64 	%SPL, __local_depot3;
	ld.param.u64 	%rd17, [_Z29dynamic_evolution_no_gradientPfS_S_S_S__param_0];
	ld.param.u64 	%rd18, [_Z29dynamic_evolution_no_gradientPfS_S_S_S__param_3];
	ld.param.u64 	%rd19, [_Z29dynamic_evolution_no_gradientPfS_S_S_S__param_4];
	cvta.to.global.u64 	%rd1, %rd18;
	cvta.to.global.u64 	%rd20, %rd17;
	cvta.to.global.u64 	%rd21, %rd19;
	add.u64 	%rd2, %SPL, 0;
	add.u64 	%rd3, %SPL, 0;
	ld.global.f32 	%f1, [%rd21];
	ld.global.f32 	%f22, [%rd21+24];
	cvt.rni.s64.f32 	%rd24, %f22;
	cvt.u32.u64 	%r1, %rd24;
	ld.global.f32 	%f2, [%rd21+32];
	ld.global.f32 	%f3, [%rd21+36];
	ld.global.f32 	%f4, [%rd21+40];
	ld.global.f32 	%f5, [%rd21+44];
	mov.u32 	%r33, %ctaid.y;
	shl.b32 	%r34, %r33, 2;
	mul.wide.u32 	%rd25, %r34, 4;
	add.s64 	%rd4, %rd20, %rd25;
	ld.global.f32 	%f23, [%rd4];
	mov.u32 	%r35, %tid.x;
	mov.u32 	%r36, %nctaid.y;
	mul.lo.s32 	%r37, %r35, %r36;
	mul.lo.s32 	%r38, %r37, %r1;
	shl.b32 	%r39, %r38, 1;
	mul.lo.s32 	%r40, %r33, %r1;
	shl.b32 	%r41, %r40, 1;
	add.s32 	%r2, %r39, %r41;
	mul.wide.u32 	%rd26, %r2, 4;
	add.s64 	%rd27, %rd1, %rd26;
	st.global.f32 	[%rd27], %f23;
	ld.global.f32 	%f24, [%rd4+4];
	add.s32 	%r42, %r2, %r1;
	mul.wide.u32 	%rd28, %r42, 4;
	add.s64 	%rd29, %rd1, %rd28;
	st.global.f32 	[%rd29], %f24;
	setp.lt.s32 	%p1, %r1, 2;
	@%p1 bra 	$L__BB3_19;
	ld.global.f32 	%f111, [%rd4+12];
	ld.global.f32 	%f112, [%rd4+8];
	mov.b32 	%r94, 0;
$L__BB3_2:
	mov.u32 	%r3, %r94;
	add.s32 	%r4, %r3, %r2;
	mul.wide.u32 	%rd30, %r4, 4;
	add.s64 	%rd31, %rd1, %rd30;
	ld.global.f32 	%f10, [%rd31];
	mul.f32 	%f25, %f111, 0f3F22F983;
	cvt.rni.s32.f32 	%r102, %f25;
	cvt.rn.f32.s32 	%f26, %r102;
	fma.rn.f32 	%f27, %f26, 0fBFC90FDA, %f111;
	fma.rn.f32 	%f28, %f26, 0fB3A22168, %f27;
	fma.rn.f32 	%f114, %f26, 0fA7C234C5, %f28;
	abs.f32 	%f12, %f111;
	setp.ltu.f32 	%p2, %f12, 0f47CE4780;
	mov.u32 	%r98, %r102;
	mov.f32 	%f113, %f114;
	@%p2 bra 	$L__BB3_10;
	setp.neu.f32 	%p3, %f12, 0f7F800000;
	@%p3 bra 	$L__BB3_5;
	mov.f32 	%f31, 0f00000000;
	mul.rn.f32 	%f113, %f111, %f31;
	mov.b32 	%r98, 0;
	bra.uni 	$L__BB3_10;
$L__BB3_5:
	mov.b32 	%r6, %f111;
	mov.b64 	%rd70, 0;
	mov.b32 	%r95, 0;
	mov.u64 	%rd68, __cudart_i2opi_f;
	mov.u64 	%rd69, %rd3;
$L__BB3_6:
	.pragma "nounroll";
	ld.global.nc.u32 	%r45, [%rd68];
	shl.b32 	%r46, %r6, 8;
	or.b32  	%r47, %r46, -2147483648;
	mad.wide.u32 	%rd34, %r45, %r47, %rd70;
	shr.u64 	%rd70, %rd34, 32;
	st.local.u32 	[%rd69], %rd34;
	add.s32 	%r95, %r95, 1;
	add.s64 	%rd69, %rd69, 4;
	add.s64 	%rd68, %rd68, 4;
	setp.ne.s32 	%p4, %r95, 6;
	@%p4 bra 	$L__BB3_6;
	shr.u32 	%r48, %r6, 23;
	st.local.u32 	[%rd3+24], %rd70;
	and.b32  	%r9, %r48, 31;
	and.b32  	%r49, %r48, 224;
	add.s32 	%r50, %r49, -128;
	shr.u32 	%r51, %r50, 5;
	mul.wide.u32 	%rd35, %r51, 4;
	sub.s64 	%rd11, %rd3, %rd35;
	ld.local.u32 	%r96, [%rd11+24];
	ld.local.u32 	%r97, [%rd11+20];
	setp.eq.s32 	%p5, %r9, 0;
	@%p5 bra 	$L__BB3_9;
	shf.l.wrap.b32 	%r96, %r97, %r96, %r9;
	ld.local.u32 	%r52, [%rd11+16];
	shf.l.wrap.b32 	%r97, %r52, %r97, %r9;
$L__BB3_9:
	shr.u32 	%r53, %r96, 30;
	shf.l.wrap.b32 	%r54, %r97, %r96, 2;
	shl.b32 	%r55, %r97, 2;
	shr.u32 	%r56, %r54, 31;
	add.s32 	%r57, %r56, %r53;
	neg.s32 	%r58, %r57;
	setp.lt.s32 	%p6, %r6, 0;
	selp.b32 	%r98, %r58, %r57, %p6;
	xor.b32  	%r59, %r54, %r6;
	shr.s32 	%r60, %r54, 31;
	xor.b32  	%r61, %r60, %r54;
	xor.b32  	%r62, %r60, %r55;
	cvt.u64.u32 	%rd36, %r61;
	shl.b64 	%rd37, %rd36, 32;
	cvt.u64.u32 	%rd38, %r62;
	or.b64  	%rd39, %rd37, %rd38;
	cvt.rn.f64.s64 	%fd1, %rd39;
	mul.f64 	%fd2, %fd1, 0d3BF921FB54442D19;
	cvt.rn.f32.f64 	%f29, %fd2;
	neg.f32 	%f30, %f29;
	setp.lt.s32 	%p7, %r59, 0;
	selp.f32 	%f113, %f30, %f29, %p7;
$L__BB3_10:
	setp.ltu.f32 	%p8, %f12, 0f47CE4780;
	add.s32 	%r64, %r98, 1;
	mul.rn.f32 	%f32, %f113, %f113;
	and.b32  	%r65, %r98, 1;
	setp.eq.b32 	%p9, %r65, 1;
	selp.f32 	%f33, %f113, 0f3F800000, %p9;
	fma.rn.f32 	%f34, %f32, %f33, 0f00000000;
	fma.rn.f32 	%f35, %f32, 0f37CBAC00, 0fBAB607ED;
	selp.f32 	%f36, 0fB94D4153, %f35, %p9;
	selp.f32 	%f37, 0f3C0885E4, 0f3D2AAABB, %p9;
	fma.rn.f32 	%f38, %f36, %f32, %f37;
	selp.f32 	%f39, 0fBE2AAAA8, 0fBEFFFFFF, %p9;
	fma.rn.f32 	%f40, %f38, %f32, %f39;
	fma.rn.f32 	%f41, %f40, %f34, %f33;
	and.b32  	%r66, %r64, 2;
	setp.eq.s32 	%p10, %r66, 0;
	mov.f32 	%f42, 0f00000000;
	sub.f32 	%f43, %f42, %f41;
	selp.f32 	%f44, %f41, %f43, %p10;
	mul.f32 	%f45, %f112, %f44;
	fma.rn.f32 	%f46, %f1, %f45, %f10;
	add.s32 	%r18, %r4, 1;
	mul.wide.u32 	%rd40, %r18, 4;
	add.s64 	%rd41, %rd1, %rd40;
	st.global.f32 	[%rd41], %f46;
	add.s32 	%r19, %r4, %r1;
	mul.wide.u32 	%rd42, %r19, 4;
	add.s64 	%rd43, %rd1, %rd42;
	ld.global.f32 	%f16, [%rd43];
	@%p8 bra 	$L__BB3_18;
	setp.neu.f32 	%p11, %f12, 0f7F800000;
	@%p11 bra 	$L__BB3_13;
	mov.f32 	%f49, 0f00000000;
	mul.rn.f32 	%f114, %f111, %f49;
	mov.b32 	%r102, 0;
	bra.uni 	$L__BB3_18;
$L__BB3_13:
	mov.b32 	%r20, %f111;
	mov.b64 	%rd71, 0;
	mov.b32 	%r99, 0;
$L__BB3_14:
	.pragma "nounroll";
	mul.wide.u32 	%rd45, %r99, 4;
	mov.u64 	%rd46, __cudart_i2opi_f;
	add.s64 	%rd47, %rd46, %rd45;
	ld.global.nc.u32 	%r68, [%rd47];
	shl.b32 	%r69, %r20, 8;
	or.b32  	%r70, %r69, -2147483648;
	mad.wide.u32 	%rd48, %r68, %r70, %rd71;
	shr.u64 	%rd71, %rd48, 32;
	add.s64 	%rd49, %rd2, %rd45;
	st.local.u32 	[%rd49], %rd48;
	add.s32 	%r99, %r99, 1;
	setp.ne.s32 	%p12, %r99, 6;
	@%p12 bra 	$L__BB3_14;
	shr.u32 	%r71, %r20, 23;
	st.local.u32 	[%rd2+24], %rd71;
	and.b32  	%r23, %r71, 31;
	and.b32  	%r72, %r71, 224;
	add.s32 	%r73, %r72, -128;
	shr.u32 	%r74, %r73, 5;
	mul.wide.u32 	%rd50, %r74, 4;
	sub.s64 	%rd14, %rd2, %rd50;
	ld.local.u32 	%r100, [%rd14+24];
	ld.local.u32 	%r101, [%rd14+20];
	setp.eq.s32 	%p13, %r23, 0;
	@%p13 bra 	$L__BB3_17;
	shf.l.wrap.b32 	%r100, %r101, %r100, %r23;
	ld.local.u32 	%r75, [%rd14+16];
	shf.l.wrap.b32 	%r101, %r75, %r101, %r23;
$L__BB3_17:
	shr.u32 	%r76, %r100, 30;
	shf.l.wrap.b32 	%r77, %r101, %r100, 2;
	shl.b32 	%r78, %r101, 2;
	shr.u32 	%r79, %r77, 31;
	add.s32 	%r80, %r79, %r76;
	neg.s32 	%r81, %r80;
	setp.lt.s32 	%p14, %r20, 0;
	selp.b32 	%r102, %r81, %r80, %p14;
	xor.b32  	%r82, %r77, %r20;
	shr.s32 	%r83, %r77, 31;
	xor.b32  	%r84, %r83, %r77;
	xor.b32  	%r85, %r83, %r78;
	cvt.u64.u32 	%rd51, %r84;
	shl.b64 	%rd52, %rd51, 32;
	cvt.u64.u32 	%rd53, %r85;
	or.b64  	%rd54, %rd52, %rd53;
	cvt.rn.f64.s64 	%fd3, %rd54;
	mul.f64 	%fd4, %fd3, 0d3BF921FB54442D19;
	cvt.rn.f32.f64 	%f47, %fd4;
	neg.f32 	%f48, %f47;
	setp.lt.s32 	%p15, %r82, 0;
	selp.f32 	%f114, %f48, %f47, %p15;
$L__BB3_18:
	ld.param.u64 	%rd67, [_Z29dynamic_evolution_no_gradientPfS_S_S_S__param_2];
	ld.param.u64 	%rd66, [_Z29dynamic_evolution_no_gradientPfS_S_S_S__param_1];
	mul.rn.f32 	%f50, %f114, %f114;
	and.b32  	%r87, %r102, 1;
	setp.eq.b32 	%p16, %r87, 1;
	selp.f32 	%f51, 0f3F800000, %f114, %p16;
	fma.rn.f32 	%f52, %f50, %f51, 0f00000000;
	fma.rn.f32 	%f53, %f50, 0f37CBAC00, 0fBAB607ED;
	selp.f32 	%f54, %f53, 0fB94D4153, %p16;
	selp.f32 	%f55, 0f3D2AAABB, 0f3C0885E4, %p16;
	fma.rn.f32 	%f56, %f54, %f50, %f55;
	selp.f32 	%f57, 0fBEFFFFFF, 0fBE2AAAA8, %p16;
	fma.rn.f32 	%f58, %f56, %f50, %f57;
	fma.rn.f32 	%f59, %f58, %f52, %f51;
	and.b32  	%r88, %r102, 2;
	setp.eq.s32 	%p17, %r88, 0;
	mov.f32 	%f60, 0f00000000;
	sub.f32 	%f61, %f60, %f59;
	selp.f32 	%f62, %f59, %f61, %p17;
	mul.f32 	%f63, %f112, %f62;
	fma.rn.f32 	%f64, %f1, %f63, %f16;
	add.s32 	%r89, %r18, %r1;
	mul.wide.u32 	%rd55, %r89, 4;
	add.s64 	%rd56, %rd1, %rd55;
	st.global.f32 	[%rd56], %f64;
	sub.f32 	%f65, %f3, %f112;
	mul.f32 	%f66, %f2, %f65;
	fma.rn.f32 	%f67, %f1, %f66, %f112;
	cvta.to.global.u64 	%rd57, %rd67;
	mul.wide.u32 	%rd58, %r4, 4;
	add.s64 	%rd59, %rd57, %rd58;
	ld.global.f32 	%f68, [%rd59];
	fma.rn.f32 	%f112, %f4, %f68, %f67;
	cvta.to.global.u64 	%rd60, %rd66;
	mov.u32 	%r90, %ctaid.y;
	shl.b32 	%r91, %r90, 1;
	mul.wide.u32 	%rd61, %r91, 4;
	add.s64 	%rd62, %rd60, %rd61;
	ld.global.f32 	%f69, [%rd62+4];
	sub.f32 	%f70, %f69, %f16;
	ld.global.f32 	%f71, [%rd62];
	add.s64 	%rd63, %rd1, %rd58;
	ld.global.f32 	%f72, [%rd63];
	sub.f32 	%f73, %f71, %f72;
	abs.f32 	%f74, %f73;
	abs.f32 	%f75, %f70;
	setp.gt.f32 	%p18, %f75, %f74;
	selp.f32 	%f76, %f75, %f74, %p18;
	selp.f32 	%f77, %f74, %f75, %p18;
	div.rn.f32 	%f78, %f77, %f76;
	mul.f32 	%f79, %f78, %f78;
	fma.rn.f32 	%f80, %f79, 0f3B33710B, 0fBC807748;
	fma.rn.f32 	%f81, %f80, %f79, 0f3D2CDAB2;
	fma.rn.f32 	%f82, %f81, %f79, 0fBD992D10;
	fma.rn.f32 	%f83, %f82, %f79, 0f3DD9EA6C;
	fma.rn.f32 	%f84, %f83, %f79, 0fBE117CB1;
	fma.rn.f32 	%f85, %f84, %f79, 0f3E4CBCE0;
	fma.rn.f32 	%f86, %f85, %f79, 0fBEAAAA7D;
	mul.f32 	%f87, %f79, %f86;
	fma.rn.f32 	%f88, %f87, %f78, %f78;
	neg.f32 	%f89, %f88;
	fma.rn.f32 	%f90, 0f3F6EE581, 0f3FD774EB, %f89;
	selp.f32 	%f91, %f90, %f88, %p18;
	selp.f32 	%f92, 0f3F6EE581, 0f3FEEE581, %p18;
	selp.f32 	%f93, %f88, %f89, %p18;
	mov.b32 	%r92, %f73;
	fma.rn.f32 	%f94, %f92, 0f3FD774EB, %f93;
	setp.lt.s32 	%p19, %r92, 0;
	selp.f32 	%f95, %f94, %f91, %p19;
	add.f32 	%f96, %f75, %f74;
	setp.eq.f32 	%p20, %f76, 0f00000000;
	selp.f32 	%f97, 0f40490FDB, 0f00000000, %p19;
	setp.eq.f32 	%p21, %f74, %f75;
	selp.f32 	%f98, 0f4016CBE4, 0f3F490FDB, %p19;
	selp.f32 	%f99, %f98, %f95, %p21;
	selp.f32 	%f100, %f97, %f99, %p20;
	abs.f32 	%f101, %f96;
	setp.nan.f32 	%p22, %f101, %f101;
	copysign.f32 	%f102, %f70, %f100;
	selp.f32 	%f103, %f96, %f102, %p22;
	sub.f32 	%f104, %f103, %f111;
	abs.f32 	%f105, %f104;
	setp.lt.f32 	%p23, %f105, 0f40490FDB;
	sub.f32 	%f106, %f111, %f103;
	selp.f32 	%f107, %f104, %f106, %p23;
	mul.f32 	%f108, %f2, %f107;
	fma.rn.f32 	%f109, %f1, %f108, %f111;
	add.s64 	%rd65, %rd57, %rd42;
	ld.global.f32 	%f110, [%rd65];
	fma.rn.f32 	%f111, %f5, %f110, %f109;
	add.s32 	%r94, %r3, 1;
	add.s32 	%r93, %r1, -2;
	setp.ne.s32 	%p24, %r3, %r93;
	@%p24 bra 	$L__BB3_2;
$L__BB3_19:
	ret;

}
	// .globl	_Z30identify_collision_no_gradientPfS_S_
.visible .entry _Z30identify_collision_no_gradientPfS_S_(
	.param .u64 .ptr .align 1 _Z30identify_collision_no_gradientPfS_S__param_0,
	.param .u64 .ptr .align 1 _Z30identify_collision_no_gradientPfS_S__param_1,
	.param .u64 .ptr .align 1 _Z30identify_collision_no_gradientPfS_S__param_2
)
{
	.reg .pred 	%p<4>;
	.reg .b32 	%r<26>;
	.reg .b32 	%f<15>;
	.reg .b64 	%rd<17>;

	ld.param.u64 	%rd3, [_Z30identify_collision_no_gradientPfS_S__param_0];
	ld.param.u64 	%rd4, [_Z30identify_collision_no_gradientPfS_S__param_1];
	ld.param.u64 	%rd5, [_Z30identify_collision_no_gradientPfS_S__param_2];
	cvta.to.global.u64 	%rd1, %rd3;
	cvta.to.global.u64 	%rd6, %rd4;
	cvta.to.global.u64 	%rd7, %rd5;
	ld.global.f32 	%f1, [%rd7+20];
	mov.u32 	%r1, %ctaid.x;
	mov.u32 	%r8, %ntid.x;
	mov.u32 	%r2, %nctaid.y;
	mov.u32 	%r9, %tid.x;
	mov.u32 	%r10, %ctaid.y;
	mad.lo.s32 	%r11, %r1, %r8, %r9;
	mad.lo.s32 	%r12, %r11, %r2, %r10;
	mul.wide.u32 	%rd8, %r12, 4;
	add.s64 	%rd2, %rd6, %rd8;
	mov.b32 	%r25, 0;
	st.global.u32 	[%rd2], %r25;
	mov.u32 	%r3, %nctaid.x;
	mul.lo.s32 	%r13, %r3, %r9;
	mul.lo.s32 	%r14, %r13, %r2;
	shl.b32 	%r15, %r14, 1;
	mul.lo.s32 	%r16, %r1, %r2;
	shl.b32 	%r17, %r16, 1;
	add.s32 	%r18, %r17, %r10;
	add.s32 	%r19, %r18, %r15;
	mul.wide.u32 	%rd9, %r19, 4;
	add.s64 	%rd10, %rd1, %rd9;
	ld.global.f32 	%f2, [%rd10];
	add.s32 	%r20, %r19, %r2;
	mul.wide.u32 	%rd11, %r20, 4;
	add.s64 	%rd12, %rd1, %rd11;
	ld.global.f32 	%f3, [%rd12];
	add.s32 	%r4, %r15, %r10;
$L__BB4_1:
	setp.eq.s32 	%p1, %r25, %r1;
	@%p1 bra 	$L__BB4_3;
	mul.lo.s32 	%r21, %r25, %r2;
	shl.b32 	%r22, %r21, 1;
	add.s32 	%r23, %r4, %r22;
	mul.wide.u32 	%rd13, %r23, 4;
	add.s64 	%rd14, %rd1, %rd13;
	ld.global.f32 	%f6, [%rd14];
	add.s32 	%r24, %r23, %r2;
	mul.wide.u32 	%rd15, %r24, 4;
	add.s64 	%rd16, %rd1, %rd15;
	ld.global.f32 	%f7, [%rd16];
	sub.f32 	%f8, %f6, %f2;
	sub.f32 	%f9, %f7, %f3;
	mul.f32 	%f10, %f9, %f9;
	fma.rn.f32 	%f11, %f8, %f8, %f10;
	sqrt.rn.f32 	%f12, %f11;
	setp.lt.f32 	%p2, %f12, %f1;
	mov.f32 	%f14, 0f3F800000;
	@%p2 bra 	$L__BB4_4;
$L__BB4_3:
	add.s32 	%r25, %r25, 1;
	setp.ne.s32 	%p3, %r25, %r3;
	mov.f32 	%f14, 0f00000000;
	@%p3 bra 	$L__BB4_1;
$L__BB4_4:
	st.global.f32 	[%rd2], %f14;
	ret;

}
	// .globl	_Z23identify_safety_along_nPfS_S_S_
.visible .entry _Z23identify_safety_along_nPfS_S_S_(
	.param .u64 .ptr .align 1 _Z23identify_safety_along_nPfS_S_S__param_0,
	.param .u64 .ptr .align 1 _Z23identify_safety_along_nPfS_S_S__param_1,
	.param .u64 .ptr .align 1 _Z23identify_safety_along_nPfS_S_S__param_2,
	.param .u64 .ptr .align 1 _Z23identify_safety_along_nPfS_S_S__param_3
)
{
	.reg .pred 	%p<4>;
	.reg .b32 	%r<19>;
	.reg .b32 	%f<3>;
	.reg .b64 	%rd<14>;

	ld.param.u64 	%rd4, [_Z23identify_safety_along_nPfS_S_S__param_0];
	ld.param.u64 	%rd3, [_Z23identify_safety_along_nPfS_S_S__param_1];
	ld.param.u64 	%rd5, [_Z23identify_safety_along_nPfS_S_S__param_2];
	cvta.to.global.u64 	%rd1, %rd5;
	cvta.to.global.u64 	%rd6, %rd4;
	ld.global.f32 	%f1, [%rd6];
	cvt.rni.s64.f32 	%rd7, %f1;
	cvt.u32.u64 	%r1, %rd7;
	setp.lt.s32 	%p1, %r1, 1;
	@%p1 bra 	$L__BB5_5;
	mov.u32 	%r2, %ntid.x;
	mov.u32 	%r3, %nctaid.x;
	mov.u32 	%r4, %tid.x;
	mov.u32 	%r5, %ctaid.x;
	cvta.to.global.u64 	%rd2, %rd3;
	mov.b32 	%r18, 0;
	bra.uni 	$L__BB5_3;
$L__BB5_2:
	add.s32 	%r18, %r18, 1;
	setp.eq.s32 	%p3, %r18, %r1;
	@%p3 bra 	$L__BB5_5;
$L__BB5_3:
	mad.lo.s32 	%r9, %r18, %r2, %r4;
	mad.lo.s32 	%r10, %r9, %r3, %r5;
	mul.wide.u32 	%rd8, %r10, 4;
	add.s64 	%rd9, %rd2, %rd8;
	ld.global.f32 	%f2, [%rd9];
	setp.ltu.f32 	%p2, %f2, 0f3F000000;
	@%p2 bra 	$L__BB5_2;
	mad.lo.s32 	%r11, %r5, %r2, %r4;
	mul.wide.u32 	%rd10, %r11, 4;
	add.s64 	%rd11, %rd1, %rd10;
	mov.b32 	%r12, 1065353216;
	st.global.u32 	[%rd11], %r12;
	bra.uni 	$L__BB5_6;
$L__BB5_5:
	mov.u32 	%r13, %ctaid.x;
	mov.u32 	%r14, %ntid.x;
	mov.u32 	%r15, %tid.x;
	mad.lo.s32 	%r16, %r13, %r14, %r15;
	mul.wide.u32 	%rd12, %r16, 4;
	add.s64 	%rd13, %rd1, %rd12;
	mov.b32 	%r17, 0;
	st.global.u32 	[%rd13], %r17;
$L__BB5_6:
	ret;

}
	// .globl	_Z23identify_safety_along_TPfS_S_
.visible .entry _Z23identify_safety_along_TPfS_S_(
	.param .u64 .ptr .align 1 _Z23identify_safety_along_TPfS_S__param_0,
	.param .u64 .ptr .align 1 _Z23identify_safety_along_TPfS_S__param_1,
	.param .u64 .ptr .align 1 _Z23identify_safety_along_TPfS_S__param_2
)
{
	.reg .pred 	%p<4>;
	.reg .b32 	%r<12>;
	.reg .b32 	%f<7>;
	.reg .b64 	%rd<12>;

	ld.param.u64 	%rd2, [_Z23identify_safety_along_TPfS_S__param_0];
	ld.param.u64 	%rd3, [_Z23identify_safety_along_TPfS_S__param_1];
	ld.param.u64 	%rd4, [_Z23identify_safety_along_TPfS_S__param_2];
	cvta.to.global.u64 	%rd5, %rd4;
	ld.global.f32 	%f2, [%rd5+24];
	cvt.rni.s64.f32 	%rd6, %f2;
	cvt.u32.u64 	%r1, %rd6;
	setp.lt.s32 	%p1, %r1, 2;
	@%p1 bra 	$L__BB6_4;
	mov.u32 	%r2, %ntid.x;
	mov.u32 	%r11, %tid.x;
	cvta.to.global.u64 	%rd1, %rd2;
	mov.b32 	%r10, 1;
	bra.uni 	$L__BB6_3;
$L__BB6_2:
	add.s32 	%r10, %r10, 1;
	setp.eq.s32 	%p3, %r10, %r1;
	@%p3 bra 	$L__BB6_4;
$L__BB6_3:
	mad.lo.s32 	%r9, %r10, %r2, %r11;
	mul.wide.u32 	%rd7, %r9, 4;
	add.s64 	%rd8, %rd1, %rd7;
	ld.global.f32 	%f4, [%rd8];
	setp.ltu.f32 	%p2, %f4, 0f3F000000;
	mov.f32 	%f6, 0f00000000;
	@%p2 bra 	$L__BB6_2;
	bra.uni 	$L__BB6_5;
$L__BB6_4:
	mov.f32 	%f6, 0f3F800000;
	mov.u32 	%r11, %tid.x;
$L__BB6_5:
	cvta.to.global.u64 	%rd9, %rd3;
	mul.wide.u32 	%rd10, %r11, 4;
	add.s64 	%rd11, %rd9, %rd10;
	st.global.f32 	[%rd11], %f6;
	ret;

}


// ===== COMPILED SASS (sm_100) =====

	.target	sm_100

	.elftype	@"ET_EXEC"


//--------------------- .note.nv.tkinfo           --------------------------
	.section	.note.nv.tkinfo,"",@"SHT_NOTE"
	.sectionflags	@"SHF_NOTE_NV_TKINFO"
	.tkinfo
        /*0018*/ 	.word	0x00000002
        /*0030*/ 	.string	""
        /*0030*/ 	.string	"ptxas"
        /*0030*/ 	.string	"Cuda compilation tools, release 13.0, V13.0.88"
        /*0030*/ 	.string	"Build cuda_13.0.r13.0/compiler.36424714_0"
        /*0030*/ 	.string	"-arch sm_100 -m 64 "



//--------------------- .note.nv.cuinfo           --------------------------
	.section	.note.nv.cuinfo,"",@"SHT_NOTE"
	.sectionflags	@"SHF_NOTE_NV_CUINFO"
        /*0018*/ 	.short	0x0002
        /*001a*/ 	.short	0x0064
        /*001c*/ 	.short	0x0082
	.zero		2


//--------------------- .nv.info                  --------------------------
	.section	.nv.info,"",@"SHT_CUDA_INFO"
	.align	4


	//----- nvinfo : EIATTR_REGCOUNT
	.align		4
        /*0000*/ 	.byte	0x04, 0x2f
        /*0002*/ 	.short	(.L_2 - .L_1)
	.align		4
.L_1:
        /*0004*/ 	.word	index@(_Z17dynamic_evolutionPfS_S_S_S_)
        /*0008*/ 	.word	0x0000001e


	//----- nvinfo : EIATTR_FRAME_SIZE
	.align		4
.L_2:
        /*000c*/ 	.byte	0x04, 0x11
        /*000e*/ 	.short	(.L_4 - .L_3)
	.align		4
.L_3:
        /*0010*/ 	.word	index@($__internal_2_$__cuda_sm3x_div_rn_noftz_f32_slowpath)
        /*0014*/ 	.word	0x00000020


	//----- nvinfo : EIATTR_FRAME_SIZE
	.align		4
.L_4:
        /*0018*/ 	.byte	0x04, 0x11
        /*001a*/ 	.short	(.L_6 - .L_5)
	.align		4
.L_5:
        /*001c*/ 	.word	index@(_Z17dynamic_evolutionPfS_S_S_S_)
        /*0020*/ 	.word	0x00000020


	//----- nvinfo : EIATTR_REGCOUNT
	.align		4
.L_6:
        /*0024*/ 	.byte	0x04, 0x2f
        /*0026*/ 	.short	(.L_8 - .L_7)
	.align		4
.L_7:
        /*0028*/ 	.word	index@(_Z18identify_collisionPfS_S_S_)
        /*002c*/ 	.word	0x00000020


	//----- nvinfo : EIATTR_FRAME_SIZE
	.align		4
.L_8:
        /*0030*/ 	.byte	0x04, 0x11
        /*0032*/ 	.short	(.L_10 - .L_9)
	.align		4
.L_9:
        /*0034*/ 	.word	index@(_Z18identify_collisionPfS_S_S_)
        /*0038*/ 	.word	0x00000000


	//----- nvinfo : EIATTR_REGCOUNT
	.align		4
.L_10:
        /*003c*/ 	.byte	0x04, 0x2f
        /*003e*/ 	.short	(.L_12 - .L_11)
	.align		4
.L_11:
        /*0040*/ 	.word	index@(_Z15identify_safetyPfS_S_)
        /*0044*/ 	.word	0x0000000e


	//----- nvinfo : EIATTR_FRAME_SIZE
	.align		4
.L_12:
        /*0048*/ 	.byte	0x04, 0x11
        /*004a*/ 	.short	(.L_14 - .L_13)
	.align		4
.L_13:
        /*004c*/ 	.word	index@(_Z15identify_safetyPfS_S_)
        /*0050*/ 	.word	0x00000000


	//----- nvinfo : EIATTR_REGCOUNT
	.align		4
.L_14:
        /*0054*/ 	.byte	0x04, 0x2f
        /*0056*/ 	.short	(.L_16 - .L_15)
	.align		4
.L_15:
        /*0058*/ 	.word	index@(_Z29dynamic_evolution_no_gradientPfS_S_S_S_)
        /*005c*/ 	.word	0x0000001e


	//----- nvinfo : EIATTR_FRAME_SIZE
	.align		4
.L_16:
        /*0060*/ 	.byte	0x04, 0x11
        /*0062*/ 	.short	(.L_18 - .L_17)
	.align		4
.L_17:
        /*0064*/ 	.word	index@($__internal_1_$__cuda_sm3x_div_rn_noftz_f32_slowpath)
        /*0068*/ 	.word	0x00000020


	//----- nvinfo : EIATTR_FRAME_SIZE
	.align		4
.L_18:
        /*006c*/ 	.byte	0x04, 0x11
        /*006e*/ 	.short	(.L_20 - .L_19)
	.align		4
.L_19:
        /*0070*/ 	.word	index@(_Z29dynamic_evolution_no_gradientPfS_S_S_S_)
        /*0074*/ 	.word	0x00000020


	//----- nvinfo : EIATTR_REGCOUNT
	.align		4
.L_20:
        /*0078*/ 	.byte	0x04, 0x2f
        /*007a*/ 	.short	(.L_22 - .L_21)
	.align		4
.L_21:
        /*007c*/ 	.word	index@(_Z30identify_collision_no_gradientPfS_S_)
        /*0080*/ 	.word	0x00000016


	//----- nvinfo : EIATTR_FRAME_SIZE
	.align		4
.L_22:
        /*0084*/ 	.byte	0x04, 0x11
        /*0086*/ 	.short	(.L_24 - .L_23)
	.align		4
.L_23:
        /*0088*/ 	.word	index@($__internal_0_$__cuda_sm20_sqrt_rn_f32_slowpath)
        /*008c*/ 	.word	0x00000000


	//----- nvinfo : EIATTR_FRAME_SIZE
	.align		4
.L_24:
        /*0090*/ 	.byte	0x04, 0x11
        /*0092*/ 	.short	(.L_26 - .L_25)
	.align		4
.L_25:
        /*0094*/ 	.word	index@(_Z30identify_collision_no_gradientPfS_S_)
        /*0098*/ 	.word	0x00000000


	//----- nvinfo : EIATTR_REGCOUNT
	.align		4
.L_26:
        /*009c*/ 	.byte	0x04, 0x2f
        /*009e*/ 	.short	(.L_28 - .L_27)
	.align		4
.L_27:
        /*00a0*/ 	.word	index@(_Z23identify_safety_along_nPfS_S_S_)
        /*00a4*/ 	.word	0x0000000c


	//----- nvinfo : EIATTR_FRAME_SIZE
	.align		4
.L_28:
        /*00a8*/ 	.byte	0x04, 0x11
        /*00aa*/ 	.short	(.L_30 - .L_29)
	.align		4
.L_29:
        /*00ac*/ 	.word	index@(_Z23identify_safety_along_nPfS_S_S_)
        /*00b0*/ 	.word	0x00000000


	//----- nvinfo : EIATTR_REGCOUNT
	.align		4
.L_30:
        /*00b4*/ 	.byte	0x04, 0x2f
        /*00b6*/ 	.short	(.L_32 - .L_31)
	.align		4
.L_31:
        /*00b8*/ 	.word	index@(_Z23identify_safety_along_TPfS_S_)
        /*00bc*/ 	.word	0x0000000e


	//----- nvinfo : EIATTR_FRAME_SIZE
	.align		4
.L_32:
        /*00c0*/ 	.byte	0x04, 0x11
        /*00c2*/ 	.short	(.L_34 - .L_33)
	.align		4
.L_33:
        /*00c4*/ 	.word	index@(_Z23identify_safety_along_TPfS_S_)
        /*00c8*/ 	.word	0x00000000


	//----- nvinfo : EIATTR_MIN_STACK_SIZE
	.align		4
.L_34:
        /*00cc*/ 	.byte	0x04, 0x12
        /*00ce*/ 	.short	(.L_36 - .L_35)
	.align		4
.L_35:
        /*00d0*/ 	.word	index@(_Z23identify_safety_along_TPfS_S_)
        /*00d4*/ 	.word	0x00000000


	//----- nvinfo : EIATTR_MIN_STACK_SIZE
	.align		4
.L_36:
        /*00d8*/ 	.byte	0x04, 0x12
        /*00da*/ 	.short	(.L_38 - .L_37)
	.align		4
.L_37:
        /*00dc*/ 	.word	index@(_Z23identify_safety_along_nPfS_S_S_)
        /*00e0*/ 	.word	0x00000000


	//----- nvinfo : EIATTR_MIN_STACK_SIZE
	.align		4
.L_38:
        /*00e4*/ 	.byte	0x04, 0x12
        /*00e6*/ 	.short	(.L_40 - .L_39)
	.align		4
.L_39:
        /*00e8*/ 	.word	index@(_Z30identify_collision_no_gradientPfS_S_)
        /*00ec*/ 	.word	0x00000000


	//----- nvinfo : EIATTR_MIN_STACK_SIZE
	.align		4
.L_40:
        /*00f0*/ 	.byte	0x04, 0x12
        /*00f2*/ 	.short	(.L_42 - .L_41)
	.align		4
.L_41:
        /*00f4*/ 	.word	index@(_Z29dynamic_evolution_no_gradientPfS_S_S_S_)
        /*00f8*/ 	.word	0x00000020


	//----- nvinfo : EIATTR_MIN_STACK_SIZE
	.align		4
.L_42:
        /*00fc*/ 	.byte	0x04, 0x12
        /*00fe*/ 	.short	(.L_44 - .L_43)
	.align		4
.L_43:
        /*0100*/ 	.word	index@(_Z15identify_safetyPfS_S_)
        /*0104*/ 	.word	0x00000000


	//----- nvinfo : EIATTR_MIN_STACK_SIZE
	.align		4
.L_44:
        /*0108*/ 	.byte	0x04, 0x12
        /*010a*/ 	.short	(.L_46 - .L_45)
	.align		4
.L_45:
        /*010c*/ 	.word	index@(_Z18identify_collisionPfS_S_S_)
        /*0110*/ 	.word	0x00000000


	//----- nvinfo : EIATTR_MIN_STACK_SIZE
	.align		4
.L_46:
        /*0114*/ 	.byte	0x04, 0x12
        /*0116*/ 	.short	(.L_48 - .L_47)
	.align		4
.L_47:
        /*0118*/ 	.word	index@(_Z17dynamic_evolutionPfS_S_S_S_)
        /*011c*/ 	.word	0x00000020
.L_48:


//--------------------- .nv.compat                --------------------------
	.section	.nv.compat,"",@"SHT_CUDA_COMPAT_INFO"
	.align	4
        /*0000*/ 	.byte	0x02, 0x09, 0x00, 0x00, 0x02, 0x02, 0x01, 0x00, 0x02, 0x05, 0x05, 0x00, 0x03, 0x07, 0x01, 0x01
        /*0010*/ 	.byte	0x02, 0x03, 0x00, 0x00, 0x02, 0x06, 0x01, 0x00, 0x04, 0x0b, 0x08, 0x00, 0x01, 0x00, 0x00, 0x00
        /*0020*/ 	.byte	0x00, 0x00, 0x00, 0x00


//--------------------- .nv.info._Z23identify_safety_along_TPfS_S_ --------------------------
	.section	.nv.info._Z23identify_safety_along_TPfS_S_,"",@"SHT_CUDA_INFO"
	.sectionflags	@""
	.align	4


	//----- nvinfo : EIATTR_CUDA_API_VERSION
	.align		4
        /*0000*/ 	.byte	0x04, 0x37
        /*0002*/ 	.short	(.L_50 - .L_49)
.L_49:
        /*0004*/ 	.word	0x00000082


	//----- nvinfo : EIATTR_KPARAM_INFO
	.align		4
.L_50:
        /*0008*/ 	.byte	0x04, 0x17
        /*000a*/ 	.short	(.L_52 - .L_51)
.L_51:
        /*000c*/ 	.word	0x00000000
        /*0010*/ 	.short	0x0002
        /*0012*/ 	.short	0x0010
        /*0014*/ 	.byte	0x00, 0xf5, 0x21, 0x00


	//----- nvinfo : EIATTR_KPARAM_INFO
	.align		4
.L_52:
        /*0018*/ 	.byte	0x04, 0x17
        /*001a*/ 	.short	(.L_54 - .L_53)
.L_53:
        /*001c*/ 	.word	0x00000000
        /*0020*/ 	.short	0x0001
        /*0022*/ 	.short	0x0008
        /*0024*/ 	.byte	0x00, 0xf5, 0x21, 0x00


	//----- nvinfo : EIATTR_KPARAM_INFO
	.align		4
.L_54:
        /*0028*/ 	.byte	0x04, 0x17
        /*002a*/ 	.short	(.L_56 - .L_55)
.L_55:
        /*002c*/ 	.word	0x00000000
        /*0030*/ 	.short	0x0000
        /*0032*/ 	.short	0x0000
        /*0034*/ 	.byte	0x00, 0xf5, 0x21, 0x00


	//----- nvinfo : EIATTR_SPARSE_MMA_MASK
	.align		4
.L_56:
        /*0038*/ 	.byte	0x03, 0x50
        /*003a*/ 	.short	0x0000


	//----- nvinfo : EIATTR_MAXREG_COUNT
	.align		4
        /*003c*/ 	.byte	0x03, 0x1b
        /*003e*/ 	.short	0x00ff


	//----- nvinfo : EIATTR_MERCURY_ISA_VERSION
	.align		4
        /*0040*/ 	.byte	0x03, 0x5f
        /*0042*/ 	.short	0x0101


	//----- nvinfo : EIATTR_VRC_CTA_INIT_COUNT
	.align		4
        /*0044*/ 	.byte	0x02, 0x4a
	.zero		1
	.zero		1


	//----- nvinfo : EIATTR_EXIT_INSTR_OFFSETS
	.align		4
        /*0048*/ 	.byte	0x04, 0x1c
        /*004a*/ 	.short	(.L_58 - .L_57)


	//   ....[0]....
.L_57:
        /*004c*/ 	.word	0x000001c0


	//----- nvinfo : EIATTR_CRS_STACK_SIZE
	.align		4
.L_58:
        /*0050*/ 	.byte	0x04, 0x1e
        /*0052*/ 	.short	(.L_60 - .L_59)
.L_59:
        /*0054*/ 	.word	0x00000000


	//----- nvinfo : EIATTR_CBANK_PARAM_SIZE
	.align		4
.L_60:
        /*0058*/ 	.byte	0x03, 0x19
        /*005a*/ 	.short	0x0018


	//----- nvinfo : EIATTR_PARAM_CBANK
	.align		4
        /*005c*/ 	.byte	0x04, 0x0a
        /*005e*/ 	.short	(.L_62 - .L_61)
	.align		4
.L_61:
        /*0060*/ 	.word	index@(.nv.constant0._Z23identify_safety_along_TPfS_S_)
        /*0064*/ 	.short	0x0380
        /*0066*/ 	.short	0x0018


	//----- nvinfo : EIATTR_SW_WAR
	.align		4
.L_62:
        /*0068*/ 	.byte	0x04, 0x36
        /*006a*/ 	.short	(.L_64 - .L_63)
.L_63:
        /*006c*/ 	.word	0x00000008
.L_64:


//--------------------- .nv.info._Z23identify_safety_along_nPfS_S_S_ --------------------------
	.section	.nv.info._Z23identify_safety_along_nPfS_S_S_,"",@"SHT_CUDA_INFO"
	.sectionflags	@""
	.align	4


	//----- nvinfo : EIATTR_CUDA_API_VERSION
	.align		4
        /*0000*/ 	.byte	0x04, 0x37
        /*0002*/ 	.short	(.L_66 - .L_65)
.L_65:
        /*0004*/ 	.word	0x00000082


	//----- nvinfo : EIATTR_KPARAM_INFO
	.align		4
.L_66:
        /*0008*/ 	.byte	0x04, 0x17
        /*000a*/ 	.short	(.L_68 - .L_67)
.L_67:
        /*000c*/ 	.word	0x00000000
        /*0010*/ 	.short	0x0003
        /*0012*/ 	.short	0x0018
        /*0014*/ 	.byte	0x00, 0xf5, 0x21, 0x00


	//----- nvinfo : EIATTR_KPARAM_INFO
	.align		4
.L_68:
        /*0018*/ 	.byte	0x04, 0x17
        /*001a*/ 	.short	(.L_70 - .L_69)
.L_69:
        /*001c*/ 	.word	0x00000000
        /*0020*/ 	.short	0x0002
        /*0022*/ 	.short	0x0010
        /*0024*/ 	.byte	0x00, 0xf5, 0x21, 0x00


	//----- nvinfo : EIATTR_KPARAM_INFO
	.align		4
.L_70:
        /*0028*/ 	.byte	0x04, 0x17
        /*002a*/ 	.short	(.L_72 - .L_71)
.L_71:
        /*002c*/ 	.word	0x00000000
        /*0030*/ 	.short	0x0001
        /*0032*/ 	.short	0x0008
        /*0034*/ 	.byte	0x00, 0xf5, 0x21, 0x00


	//----- nvinfo : EIATTR_KPARAM_INFO
	.align		4
.L_72:
        /*0038*/ 	.byte	0x04, 0x17
        /*003a*/ 	.short	(.L_74 - .L_73)
.L_73:
        /*003c*/ 	.word	0x00000000
        /*0040*/ 	.short	0x0000
        /*0042*/ 	.short	0x0000
        /*0044*/ 	.byte	0x00, 0xf5, 0x21, 0x00


	//----- nvinfo : EIATTR_SPARSE_MMA_MASK
	.align		4
.L_74:
        /*0048*/ 	.byte	0x03, 0x50
        /*004a*/ 	.short	0x0000


	//----- nvinfo : EIATTR_MAXREG_COUNT
	.align		4
        /*004c*/ 	.byte	0x03, 0x1b
        /*004e*/ 	.short	0x00ff


	//----- nvinfo : EIATTR_MERCURY_ISA_VERSION
	.align		4
        /*0050*/ 	.byte	0x03, 0x5f
        /*0052*/ 	.short	0x0101


	//----- nvinfo : EIATTR_VRC_CTA_INIT_COUNT
	.align		4
        /*0054*/ 	.byte	0x02, 0x4a
	.zero		1
	.zero		1


	//----- nvinfo : EIATTR_EXIT_INSTR_OFFSETS
	.align		4
        /*0058*/ 	.byte	0x04, 0x1c
        /*005a*/ 	.short	(.L_76 - .L_75)


	//   ....[0]....
.L_75:
        /*005c*/ 	.word	0x00000200


	//   ....[1]....
        /*0060*/ 	.word	0x00000260


	//----- nvinfo : EIATTR_CRS_STACK_SIZE
	.align		4
.L_76:
        /*0064*/ 	.byte	0x04, 0x1e
        /*0066*/ 	.short	(.L_78 - .L_77)
.L_77:
        /*0068*/ 	.word	0x00000000


	//----- nvinfo : EIATTR_CBANK_PARAM_SIZE
	.align		4
.L_78:
        /*006c*/ 	.byte	0x03, 0x19
        /*006e*/ 	.short	0x0020


	//----- nvinfo : EIATTR_PARAM_CBANK
	.align		4
        /*0070*/ 	.byte	0x04, 0x0a
        /*0072*/ 	.short	(.L_80 - .L_79)
	.align		4
.L_79:
        /*0074*/ 	.word	index@(.nv.constant0._Z23identify_safety_along_nPfS_S_S_)
        /*0078*/ 	.short	0x0380
        /*007a*/ 	.short	0x0020


	//----- nvinfo : EIATTR_SW_WAR
	.align		4
.L_80:
        /*007c*/ 	.byte	0x04, 0x36
        /*007e*/ 	.short	(.L_82 - .L_81)
.L_81:
        /*0080*/ 	.word	0x00000008
.L_82:


//--------------------- .nv.info._Z30identify_collision_no_gradientPfS_S_ --------------------------
	.section	.nv.info._Z30identify_collision_no_gradientPfS_S_,"",@"SHT_CUDA_INFO"
	.sectionflags	@""
	.align	4


	//----- nvinfo : EIATTR_CUDA_API_VERSION
	.align		4
        /*0000*/ 	.byte	0x04, 0x37
        /*0002*/ 	.short	(.L_84 - .L_83)
.L_83:
        /*0004*/ 	.word	0x00000082


	//----- nvinfo : EIATTR_KPARAM_INFO
	.align		4
.L_84:
        /*0008*/ 	.byte	0x04, 0x17
        /*000a*/ 	.short	(.L_86 - .L_85)
.L_85:
        /*000c*/ 	.word	0x00000000
        /*0010*/ 	.short	0x0002
        /*0012*/ 	.short	0x0010
        /*0014*/ 	.byte	0x00, 0xf5, 0x21, 0x00


	//----- nvinfo : EIATTR_KPARAM_INFO
	.align		4
.L_86:
        /*0018*/ 	.byte	0x04, 0x17
        /*001a*/ 	.short	(.L_88 - .L_87)
.L_87:
        /*001c*/ 	.word	0x00000000
        /*0020*/ 	.short	0x0001
        /*0022*/ 	.short	0x0008
        /*0024*/ 	.byte	0x00, 0xf5, 0x21, 0x00


	//----- nvinfo : EIATTR_KPARAM_INFO
	.align		4
.L_88:
        /*0028*/ 	.byte	0x04, 0x17
        /*002a*/ 	.short	(.L_90 - .L_89)
.L_89:
        /*002c*/ 	.word	0x00000000
        /*0030*/ 	.short	0x0000
        /*0032*/ 	.short	0x0000
        /*0034*/ 	.byte	0x00, 0xf5, 0x21, 0x00


	//----- nvinfo : EIATTR_SPARSE_MMA_MASK
	.align		4
.L_90:
        /*0038*/ 	.byte	0x03, 0x50
        /*003a*/ 	.short	0x0000


	//----- nvinfo : EIATTR_MAXREG_COUNT
	.align		4
        /*003c*/ 	.byte	0x03, 0x1b
        /*003e*/ 	.short	0x00ff


	//----- nvinfo : EIATTR_MERCURY_ISA_VERSION
	.align		4
        /*0040*/ 	.byte	0x03, 0x5f
        /*0042*/ 	.short	0x0101


	//----- nvinfo : EIATTR_VRC_CTA_INIT_COUNT
	.align		4
        /*0044*/ 	.byte	0x02, 0x4a
	.zero		1
	.zero		1


	//----- nvinfo : EIATTR_EXIT_INSTR_OFFSETS
	.align		4
        /*0048*/ 	.byte	0x04, 0x1c
        /*004a*/ 	.short	(.L_92 - .L_91)


	//   ....[0]....
.L_91:
        /*004c*/ 	.word	0x00000450


	//----- nvinfo : EIATTR_CRS_STACK_SIZE
	.align		4
.L_92:
        /*0050*/ 	.byte	0x04, 0x1e
        /*0052*/ 	.short	(.L_94 - .L_93)
.L_93:
        /*0054*/ 	.word	0x00000000


	//----- nvinfo : EIATTR_CBANK_PARAM_SIZE
	.align		4
.L_94:
        /*0058*/ 	.byte	0x03, 0x19
        /*005a*/ 	.short	0x0018


	//----- nvinfo : EIATTR_PARAM_CBANK
	.align		4
        /*005c*/ 	.byte	0x04, 0x0a
        /*005e*/ 	.short	(.L_96 - .L_95)
	.align		4
.L_95:
        /*0060*/ 	.word	index@(.nv.constant0._Z30identify_collision_no_gradientPfS_S_)
        /*0064*/ 	.short	0x0380
        /*0066*/ 	.short	0x0018


	//----- nvinfo : EIATTR_SW_WAR
	.align		4
.L_96:
        /*0068*/ 	.byte	0x04, 0x36
        /*006a*/ 	.short	(.L_98 - .L_97)
.L_97:
        /*006c*/ 	.word	0x00000008
.L_98:


//--------------------- .nv.info._Z29dynamic_evolution_no_gradientPfS_S_S_S_ --------------------------
	.section	.nv.info._Z29dynamic_evolution_no_gradientPfS_S_S_S_,"",@"SHT_CUDA_INFO"
	.sectionflags	@""
	.align	4


	//----- nvinfo : EIATTR_CUDA_API_VERSION
	.align		4
        /*0000*/ 	.byte	0x04, 0x37
        /*0002*/ 	.short	(.L_100 - .L_99)
.L_99:
        /*0004*/ 	.word	0x00000082


	//----- nvinfo : EIATTR_KPARAM_INFO
	.align		4
.L_100:
        /*0008*/ 	.byte	0x04, 0x17
        /*000a*/ 	.short	(.L_102 - .L_101)
.L_101:
        /*000c*/ 	.word	0x00000000
        /*0010*/ 	.short	0x0004
        /*0012*/ 	.short	0x0020
        /*0014*/ 	.byte	0x00, 0xf5, 0x21, 0x00


	//----- nvinfo : EIATTR_KPARAM_INFO
	.align		4
.L_102:
        /*0018*/ 	.byte	0x04, 0x17
        /*001a*/ 	.short	(.L_104 - .L_103)
.L_103:
        /*001c*/ 	.word	0x00000000
        /*0020*/ 	.short	0x0003
        /*0022*/ 	.short	0x0018
        /*0024*/ 	.byte	0x00, 0xf5, 0x21, 0x00


	//----- nvinfo : EIATTR_KPARAM_INFO
	.align		4
.L_104:
        /*0028*/ 	.byte	0x04, 0x17
        /*002a*/ 	.short	(.L_106 - .L_105)
.L_105:
        /*002c*/ 	.word	0x00000000
        /*0030*/ 	.short	0x0002
        /*0032*/ 	.short	0x0010
        /*0034*/ 	.byte	0x00, 0xf5, 0x21, 0x00


	//----- nvinfo : EIATTR_KPARAM_INFO
	.align		4
.L_106:
        /*0038*/ 	.byte	0x04, 0x17
        /*003a*/ 	.short	(.L_108 - .L_107)
.L_107:
        /*003c*/ 	.word	0x00000000
        /*0040*/ 	.short	0x0001
        /*0042*/ 	.short	0x0008
        /*0044*/ 	.byte	0x00, 0xf5, 0x21, 0x00


	//----- nvinfo : EIATTR_KPARAM_INFO
	.align		4
.L_108:
        /*0048*/ 	.byte	0x04, 0x17
        /*004a*/ 	.short	(.L_110 - .L_109)
.L_109:
        /*004c*/ 	.word	0x00000000
        /*0050*/ 	.short	0x0000
        /*0052*/ 	.short	0x0000
        /*0054*/ 	.byte	0x00, 0xf5, 0x21, 0x00


	//----- nvinfo : EIATTR_SPARSE_MMA_MASK
	.align		4
.L_110:
        /*0058*/ 	.byte	0x03, 0x50
        /*005a*/ 	.short	0x0000


	//----- nvinfo : EIATTR_MAXREG_COUNT
	.align		4
        /*005c*/ 	.byte	0x03, 0x1b
        /*005e*/ 	.short	0x00ff


	//----- nvinfo : EIATTR_MERCURY_ISA_VERSION
	.align		4
        /*0060*/ 	.byte	0x03, 0x5f
        /*0062*/ 	.short	0x0101


	//----- nvinfo : EIATTR_VRC_CTA_INIT_COUNT
	.align		4
        /*0064*/ 	.byte	0x02, 0x4a
	.zero		1
	.zero		1


	//----- nvinfo : EIATTR_EXIT_INSTR_OFFSETS
	.align		4
        /*0068*/ 	.byte	0x04, 0x1c
        /*006a*/ 	.short	(.L_112 - .L_111)


	//   ....[0]....
.L_111:
        /*006c*/ 	.word	0x000001f0


	//   ....[1]....
        /*0070*/ 	.word	0x00001170


	//----- nvinfo : EIATTR_CRS_STACK_SIZE
	.align		4
.L_112:
        /*0074*/ 	.byte	0x04, 0x1e
        /*0076*/ 	.short	(.L_114 - .L_113)
.L_113:
        /*0078*/ 	.word	0x00000000


	//----- nvinfo : EIATTR_CBANK_PARAM_SIZE
	.align		4
.L_114:
        /*007c*/ 	.byte	0x03, 0x19
        /*007e*/ 	.short	0x0028


	//----- nvinfo : EIATTR_PARAM_CBANK
	.align		4
        /*0080*/ 	.byte	0x04, 0x0a
        /*0082*/ 	.short	(.L_116 - .L_115)
	.align		4
.L_115:
        /*0084*/ 	.word	index@(.nv.constant0._Z29dynamic_evolution_no_gradientPfS_S_S_S_)
        /*0088*/ 	.short	0x0380
        /*008a*/ 	.short	0x0028


	//----- nvinfo : EIATTR_SW_WAR
	.align		4
.L_116:
        /*008c*/ 	.byte	0x04, 0x36
        /*008e*/ 	.short	(.L_118 - .L_117)
.L_117:
        /*0090*/ 	.word	0x00000008
.L_118:


//--------------------- .nv.info._Z15identify_safetyPfS_S_ --------------------------
	.section	.nv.info._Z15identify_safetyPfS_S_,"",@"SHT_CUDA_INFO"
	.sectionflags	@""
	.align	4


	//----- nvinfo : EIATTR_CUDA_API_VERSION
	.align		4
        /*0000*/ 	.byte	0x04, 0x37
        /*0002*/ 	.short	(.L_120 - .L_119)
.L_119:
        /*0004*/ 	.word	0x00000082


	//----- nvinfo : EIATTR_KPARAM_INFO
	.align		4
.L_120:
        /*0008*/ 	.byte	0x04, 0x17
        /*000a*/ 	.short	(.L_122 - .L_121)
.L_121:
        /*000c*/ 	.word	0x00000000
        /*0010*/ 	.short	0x0002
        /*0012*/ 	.short	0x0010
        /*0014*/ 	.byte	0x00, 0xf5, 0x21, 0x00


	//----- nvinfo : EIATTR_KPARAM_INFO
	.align		4
.L_122:
        /*0018*/ 	.byte	0x04, 0x17
        /*001a*/ 	.short	(.L_124 - .L_123)
.L_123:
        /*001c*/ 	.word	0x00000000
        /*0020*/ 	.short	0x0001
        /*0022*/ 	.short	0x0008
        /*0024*/ 	.byte	0x00, 0xf5, 0x21, 0x00


	//----- nvinfo : EIATTR_KPARAM_INFO
	.align		4
.L_124:
        /*0028*/ 	.byte	0x04, 0x17
        /*002a*/ 	.short	(.L_126 - .L_125)
.L_125:
        /*002c*/ 	.word	0x00000000
        /*0030*/ 	.short	0x0000
        /*0032*/ 	.short	0x0000
        /*0034*/ 	.byte	0x00, 0xf5, 0x21, 0x00


	//----- nvinfo : EIATTR_SPARSE_MMA_MASK
	.align		4
.L_126:
        /*0038*/ 	.byte	0x03, 0x50
        /*003a*/ 	.short	0x0000


	//----- nvinfo : EIATTR_MAXREG_COUNT
	.align		4
        /*003c*/ 	.byte	0x03, 0x1b
        /*003e*/ 	.short	0x00ff


	//----- nvinfo : EIATTR_MERCURY_ISA_VERSION
	.align		4
        /*0040*/ 	.byte	0x03, 0x5f
        /*0042*/ 	.short	0x0101


	//----- nvinfo : EIATTR_VRC_CTA_INIT_COUNT
	.align		4
        /*0044*/ 	.byte	0x02, 0x4a
	.zero		1
	.zero		1


	//----- nvinfo : EIATTR_EXIT_INSTR_OFFSETS
	.align		4
        /*0048*/ 	.byte	0x04, 0x1c
        /*004a*/ 	.short	(.L_128 - .L_127)


	//   ....[0]....
.L_127:
        /*004c*/ 	.word	0x00000260


	//----- nvinfo : EIATTR_CRS_STACK_SIZE
	.align		4
.L_128:
        /*0050*/ 	.byte	0x04, 0x1e
        /*0052*/ 	.short	(.L_130 - .L_129)
.L_129:
        /*0054*/ 	.word	0x00000000


	//----- nvinfo : EIATTR_CBANK_PARAM_SIZE
	.align		4
.L_130:
        /*0058*/ 	.byte	0x03, 0x19
        /*005a*/ 	.short	0x0018


	//----- nvinfo : EIATTR_PARAM_CBANK
	.align		4
        /*005c*/ 	.byte	0x04, 0x0a
        /*005e*/ 	.short	(.L_132 - .L_131)
	.align		4
.L_131:
        /*0060*/ 	.word	index@(.nv.constant0._Z15identify_safetyPfS_S_)
        /*0064*/ 	.short	0x0380
        /*0066*/ 	.short	0x0018


	//----- nvinfo : EIATTR_SW_WAR
	.align		4
.L_132:
        /*0068*/ 	.byte	0x04, 0x36
        /*006a*/ 	.short	(.L_134 - .L_133)
.L_133:
        /*006c*/ 	.word	0x00000008
.L_134:


//--------------------- .nv.info._Z18identify_collisionPfS_S_S_ --------------------------
	.section	.nv.info._Z18identify_collisionPfS_S_S_,"",@"SHT_CUDA_INFO"
	.sectionflags	@""
	.align	4


	//----- nvinfo : EIATTR_CUDA_API_VERSION
	.align		4
        /*0000*/ 	.byte	0x04, 0x37
        /*0002*/ 	.short	(.L_136 - .L_135)
.L_135:
        /*0004*/ 	.word	0x00000082


	//----- nvinfo : EIATTR_KPARAM_INFO
	.align		4
.L_136:
        /*0008*/ 	.byte	0x04, 0x17
        /*000a*/ 	.short	(.L_138 - .L_137)
.L_137:
        /*000c*/ 	.word	0x00000000
        /*0010*/ 	.short	0x0003
        /*0012*/ 	.short	0x0018
        /*0014*/ 	.byte	0x00, 0xf5, 0x21, 0x00


	//----- nvinfo : EIATTR_KPARAM_INFO
	.align		4
.L_138:
        /*0018*/ 	.byte	0x04, 0x17
        /*001a*/ 	.short	(.L_140 - .L_139)
.L_139:
        /*001c*/ 	.word	0x00000000
        /*0020*/ 	.short	0x0002
        /*0022*/ 	.short	0x0010
        /*0024*/ 	.byte	0x00, 0xf5, 0x21, 0x00


	//----- nvinfo : EIATTR_KPARAM_INFO
	.align		4
.L_140:
        /*0028*/ 	.byte	0x04, 0x17
        /*002a*/ 	.short	(.L_142 - .L_141)
.L_141:
        /*002c*/ 	.word	0x00000000
        /*0030*/ 	.short	0x0001
        /*0032*/ 	.short	0x0008
        /*0034*/ 	.byte	0x00, 0xf5, 0x21, 0x00


	//----- nvinfo : EIATTR_KPARAM_INFO
	.align		4
.L_142:
        /*0038*/ 	.byte	0x04, 0x17
        /*003a*/ 	.short	(.L_144 - .L_143)
.L_143:
        /*003c*/ 	.word	0x00000000
        /*0040*/ 	.short	0x0000
        /*0042*/ 	.short	0x0000
        /*0044*/ 	.byte	0x00, 0xf5, 0x21, 0x00


	//----- nvinfo : EIATTR_SPARSE_MMA_MASK
	.align		4
.L_144:
        /*0048*/ 	.byte	0x03, 0x50
        /*004a*/ 	.short	0x0000


	//----- nvinfo : EIATTR_MAXREG_COUNT
	.align		4
        /*004c*/ 	.byte	0x03, 0x1b
        /*004e*/ 	.short	0x00ff


	//----- nvinfo : EIATTR_MERCURY_ISA_VERSION
	.align		4
        /*0050*/ 	.byte	0x03, 0x5f
        /*0052*/ 	.short	0x0101


	//----- nvinfo : EIATTR_VRC_CTA_INIT_COUNT
	.align		4
        /*0054*/ 	.byte	0x02, 0x4a
	.zero		1
	.zero		1


	//----- nvinfo : EIATTR_EXIT_INSTR_OFFSETS
	.align		4
        /*0058*/ 	.byte	0x04, 0x1c
        /*005a*/ 	.short	(.L_146 - .L_145)


	//   ....[0]....
.L_145:
        /*005c*/ 	.word	0x00000a30


	//----- nvinfo : EIATTR_CRS_STACK_SIZE
	.align		4
.L_146:
        /*0060*/ 	.byte	0x04, 0x1e
        /*0062*/ 	.short	(.L_148 - .L_147)
.L_147:
        /*0064*/ 	.word	0x00000000


	//----- nvinfo : EIATTR_CBANK_PARAM_SIZE
	.align		4
.L_148:
        /*0068*/ 	.byte	0x03, 0x19
        /*006a*/ 	.short	0x0020


	//----- nvinfo : EIATTR_PARAM_CBANK
	.align		4
        /*006c*/ 	.byte	0x04, 0x0a
        /*006e*/ 	.short	(.L_150 - .L_149)
	.align		4
.L_149:
        /*0070*/ 	.word	index@(.nv.constant0._Z18identify_collisionPfS_S_S_)
        /*0074*/ 	.short	0x0380
        /*0076*/ 	.short	0x0020


	//----- nvinfo : EIATTR_SW_WAR
	.align		4
.L_150:
        /*0078*/ 	.byte	0x04, 0x36
        /*007a*/ 	.short	(.L_152 - .L_151)
.L_151:
        /*007c*/ 	.word	0x00000008
.L_152:


//--------------------- .nv.info._Z17dynamic_evolutionPfS_S_S_S_ --------------------------
	.section	.nv.info._Z17dynamic_evolutionPfS_S_S_S_,"",@"SHT_CUDA_INFO"
	.sectionflags	@""
	.align	4


	//----- nvinfo : EIATTR_CUDA_API_VERSION
	.align		4
        /*0000*/ 	.byte	0x04, 0x37
        /*0002*/ 	.short	(.L_154 - .L_153)
.L_153:
        /*0004*/ 	.word	0x00000082


	//----- nvinfo : EIATTR_KPARAM_INFO
	.align		4
.L_154:
        /*0008*/ 	.byte	0x04, 0x17
        /*000a*/ 	.short	(.L_156 - .L_155)
.L_155:
        /*000c*/ 	.word	0x00000000
        /*0010*/ 	.short	0x0004
        /*0012*/ 	.short	0x0020
        /*0014*/ 	.byte	0x00, 0xf5, 0x21, 0x00


	//----- nvinfo : EIATTR_KPARAM_INFO
	.align		4
.L_156:
        /*0018*/ 	.byte	0x04, 0x17
        /*001a*/ 	.short	(.L_158 - .L_157)
.L_157:
        /*001c*/ 	.word	0x00000000
        /*0020*/ 	.short	0x0003
        /*0022*/ 	.short	0x0018
        /*0024*/ 	.byte	0x00, 0xf5, 0x21, 0x00


	//----- nvinfo : EIATTR_KPARAM_INFO
	.align		4
.L_158:
        /*0028*/ 	.byte	0x04, 0x17
        /*002a*/ 	.short	(.L_160 - .L_159)
.L_159:
        /*002c*/ 	.word	0x00000000
        /*0030*/ 	.short	0x0002
        /*0032*/ 	.short	0x0010
        /*0034*/ 	.byte	0x00, 0xf5, 0x21, 0x00


	//----- nvinfo : EIATTR_KPARAM_INFO
	.align		4
.L_160:
        /*0038*/ 	.byte	0x04, 0x17
        /*003a*/ 	.short	(.L_162 - .L_161)
.L_161:
        /*003c*/ 	.word	0x00000000
        /*0040*/ 	.short	0x0001
        /*0042*/ 	.short	0x0008
        /*0044*/ 	.byte	0x00, 0xf5, 0x21, 0x00


	//----- nvinfo : EIATTR_KPARAM_INFO
	.align		4
.L_162:
        /*0048*/ 	.byte	0x04, 0x17
        /*004a*/ 	.short	(.L_164 - .L_163)
.L_163:
        /*004c*/ 	.word	0x00000000
        /*0050*/ 	.short	0x0000
        /*0052*/ 	.short	0x0000
        /*0054*/ 	.byte	0x00, 0xf5, 0x21, 0x00


	//----- nvinfo : EIATTR_SPARSE_MMA_MASK
	.align		4
.L_164:
        /*0058*/ 	.byte	0x03, 0x50
        /*005a*/ 	.short	0x0000


	//----- nvinfo : EIATTR_MAXREG_COUNT
	.align		4
        /*005c*/ 	.byte	0x03, 0x1b
        /*005e*/ 	.short	0x00ff


	//----- nvinfo : EIATTR_MERCURY_ISA_VERSION
	.align		4
        /*0060*/ 	.byte	0x03, 0x5f
        /*0062*/ 	.short	0x0101


	//----- nvinfo : EIATTR_VRC_CTA_INIT_COUNT
	.align		4
        /*0064*/ 	.byte	0x02, 0x4a
	.zero		1
	.zero		1


	//----- nvinfo : EIATTR_EXIT_INSTR_OFFSETS
	.align		4
        /*0068*/ 	.byte	0x04, 0x1c
        /*006a*/ 	.short	(.L_166 - .L_165)


	//   ....[0]....
.L_165:
        /*006c*/ 	.word	0x00001070


	//   ....[1]....
        /*0070*/ 	.word	0x00002170


	//----- nvinfo : EIATTR_CRS_STACK_SIZE
	.align		4
.L_166:
        /*0074*/ 	.byte	0x04, 0x1e
        /*0076*/ 	.short	(.L_168 - .L_167)
.L_167:
        /*0078*/ 	.word	0x00000000


	//----- nvinfo : EIATTR_CBANK_PARAM_SIZE
	.align		4
.L_168:
        /*007c*/ 	.byte	0x03, 0x19
        /*007e*/ 	.short	0x0028


	//----- nvinfo : EIATTR_PARAM_CBANK
	.align		4
        /*0080*/ 	.byte	0x04, 0x0a
        /*0082*/ 	.short	(.L_170 - .L_169)
	.align		4
.L_169:
        /*0084*/ 	.word	index@(.nv.constant0._Z17dynamic_evolutionPfS_S_S_S_)
        /*0088*/ 	.short	0x0380
        /*008a*/ 	.short	0x0028


	//----- nvinfo : EIATTR_SW_WAR
	.align		4
.L_170:
        /*008c*/ 	.byte	0x04, 0x36
        /*008e*/ 	.short	(.L_172 - .L_171)
.L_171:
        /*0090*/ 	.word	0x00000008
.L_172:


//--------------------- .nv.callgraph             --------------------------
	.section	.nv.callgraph,"",@"SHT_CUDA_CALLGRAPH"
	.align	4
	.sectionentsize	8
	.align		4
        /*0000*/ 	.word	0x00000000
	.align		4
        /*0004*/ 	.word	0xffffffff
	.align		4
        /*0008*/ 	.word	0x00000000
	.align		4
        /*000c*/ 	.word	0xfffffffe
	.align		4
        /*0010*/ 	.word	0x00000000
	.align		4
        /*0014*/ 	.word	0xfffffffd
	.align		4
        /*0018*/ 	.word	0x00000000
	.align		4
        /*001c*/ 	.word	0xfffffffc


//--------------------- .nv.constant4             --------------------------
	.section	.nv.constant4,"a",@progbits
	.align	8
	.align		8
.nv.constant4:
        /*0000*/ 	.dword	__cudart_i2opi_f


//--------------------- .text._Z23identify_safety_along_TPfS_S_ --------------------------
	.section	.text._Z23identify_safety_along_TPfS_S_,"ax",@progbits
	.align	128
        .global         _Z23identify_safety_along_TPfS_S_
        .type           _Z23identify_safety_along_TPfS_S_,@function
        .size           _Z23identify_safety_along_TPfS_S_,(.L_x_113 - _Z23identify_safety_along_TPfS_S_)
        .other          _Z23identify_safety_along_TPfS_S_,@"STO_CUDA_ENTRY STV_DEFAULT"
_Z23identify_safety_along_TPfS_S_:
.text._Z23identify_safety_along_TPfS_S_:
[----:B------:R-:W-:Y:S08]  /*0000*/  LDC R1, c[0x0][0x37c] ;  /* 0x0000df00ff017b82 */ /* 0x000ff00000000800 */
[----:B------:R-:W0:Y:S01]  /*0010*/  LDC.64 R2, c[0x0][0x390] ;  /* 0x0000e400ff027b82 */ /* 0x000e220000000a00 */
[----:B------:R-:W0:Y:S02]  /*0020*/  LDCU.64 UR4, c[0x0][0x358] ;  /* 0x00006b00ff0477ac */ /* 0x000e240008000a00 */
[----:B0-----:R-:W2:Y:S01]  /*0030*/  LDG.E R2, desc[UR4][R2.64+0x18] ;  /* 0x0000180402027981 */ /* 0x001ea2000c1e1900 */
[----:B------:R-:W-:Y:S01]  /*0040*/  BSSY.RECONVERGENT B0, `(.L_x_0) ;  /* 0x0000014000007945 */ /* 0x000fe20003800200 */
[----:B--2---:R-:W0:Y:S02]  /*0050*/  F2I.S64 R4, R2 ;  /* 0x0000000200047311 */ /* 0x004e240000201900 */
[----:B0-----:R-:W-:-:S04]  /*0060*/  MOV R11, R4 ;  /* 0x00000004000b7202 */ /* 0x001fc80000000f00 */
[----:B------:R-:W-:-:S13]  /*0070*/  ISETP.GE.AND P0, PT, R11, 0x2, PT ;  /* 0x000000020b00780c */ /* 0x000fda0003f06270 */
[----:B------:R-:W-:Y:S05]  /*0080*/  @!P0 BRA `(.L_x_1) ;  /* 0x0000000000348947 */ /* 0x000fea0003800000 */
[----:B------:R-:W0:Y:S01]  /*0090*/  S2R R7, SR_TID.X ;  /* 0x0000000000077919 */ /* 0x000e220000002100 */
[----:B------:R-:W1:Y:S01]  /*00a0*/  LDC.64 R4, c[0x0][0x380] ;  /* 0x0000e000ff047b82 */ /* 0x000e620000000a00 */
[----:B------:R-:W-:Y:S01]  /*00b0*/  HFMA2 R0, -RZ, RZ, 0, 5.9604644775390625e-08 ;  /* 0x00000001ff007431 */ /* 0x000fe200000001ff */
[----:B------:R-:W2:Y:S06]  /*00c0*/  LDCU UR6, c[0x0][0x360] ;  /* 0x00006c00ff0677ac */ /* 0x000eac0008000800 */
.L_x_3:
[----:B0-2---:R-:W-:-:S04]  /*00d0*/  IMAD R3, R0, UR6, R7 ;  /* 0x0000000600037c24 */ /* 0x005fc8000f8e0207 */
[----:B-1----:R-:W-:-:S06]  /*00e0*/  IMAD.WIDE.U32 R2, R3, 0x4, R4 ;  /* 0x0000000403027825 */ /* 0x002fcc00078e0004 */
[----:B------:R-:W2:Y:S01]  /*00f0*/  LDG.E R2, desc[UR4][R2.64] ;  /* 0x0000000402027981 */ /* 0x000ea2000c1e1900 */
[----:B------:R-:W-:Y:S01]  /*0100*/  IMAD.MOV.U32 R9, RZ, RZ, RZ ;  /* 0x000000ffff097224 */ /* 0x000fe200078e00ff */
[----:B--2---:R-:W-:-:S13]  /*0110*/  FSETP.GE.AND P0, PT, R2, 0.5, PT ;  /* 0x3f0000000200780b */ /* 0x004fda0003f06000 */
[----:B------:R-:W-:Y:S05]  /*0120*/  @P0 BRA `(.L_x_2) ;  /* 0x0000000000140947 */ /* 0x000fea0003800000 */
[----:B------:R-:W-:-:S04]  /*0130*/  IADD3 R0, PT, PT, R0, 0x1, RZ ;  /* 0x0000000100007810 */ /* 0x000fc80007ffe0ff */
[----:B------:R-:W-:-:S13]  /*0140*/  ISETP.NE.AND P0, PT, R0, R11, PT ;  /* 0x0000000b0000720c */ /* 0x000fda0003f05270 */
[----:B------:R-:W-:Y:S05]  /*0150*/  @P0 BRA `(.L_x_3) ;  /* 0xfffffffc00dc0947 */ /* 0x000fea000383ffff */
.L_x_1:
[----:B------:R-:W0:Y:S01]  /*0160*/  S2R R7, SR_TID.X ;  /* 0x0000000000077919 */ /* 0x000e220000002100 */
[----:B------:R-:W-:-:S07]  /*0170*/  IMAD.MOV.U32 R9, RZ, RZ, 0x3f800000 ;  /* 0x3f800000ff097424 */ /* 0x000fce00078e00ff */
.L_x_2:
[----:B------:R-:W-:Y:S05]  /*0180*/  BSYNC.RECONVERGENT B0 ;  /* 0x0000000000007941 */ /* 0x000fea0003800200 */
.L_x_0:
[----:B------:R-:W0:Y:S02]  /*0190*/  LDC.64 R2, c[0x0][0x388] ;  /* 0x0000e200ff027b82 */ /* 0x000e240000000a00 */
[----:B0-----:R-:W-:-:S05]  /*01a0*/  IMAD.WIDE.U32 R2, R7, 0x4, R2 ;  /* 0x0000000407027825 */ /* 0x001fca00078e0002 */
[----:B------:R-:W-:Y:S01]  /*01b0*/  STG.E desc[UR4][R2.64], R9 ;  /* 0x0000000902007986 */ /* 0x000fe2000c101904 */
[----:B------:R-:W-:Y:S05]  /*01c0*/  EXIT ;  /* 0x000000000000794d */ /* 0x000fea0003800000 */
.L_x_4:
[----:B------:R-:W-:-:S00]  /*01d0*/  BRA `(.L_x_4) ;  /* 0xfffffffc00fc7947 */ /* 0x000fc0000383ffff */
[----:B------:R-:W-:-:S00]  /*01e0*/  NOP ;  /* 0x0000000000007918 */ /* 0x000fc00000000000 */
        /* <DEDUP_REMOVED lines=9> */
.L_x_113:


//--------------------- .text._Z23identify_safety_along_nPfS_S_S_ --------------------------
	.section	.text._Z23identify_safety_along_nPfS_S_S_,"ax",@progbits
	.align	128
        .global         _Z23identify_safety_along_nPfS_S_S_
        .type           _Z23identify_safety_along_nPfS_S_S_,@function
        .size           _Z23identify_safety_along_nPfS_S_S_,(.L_x_114 - _Z23identify_safety_along_nPfS_S_S_)
        .other          _Z23identify_safety_along_nPfS_S_S_,@"STO_CUDA_ENTRY STV_DEFAULT"
_Z23identify_safety_along_nPfS_S_S_:
.text._Z23identify_safety_along_nPfS_S_S_:
        /* <DEDUP_REMOVED lines=11> */
[----:B------:R-:W-:Y:S01]  /*00b0*/  HFMA2 R0, -RZ, RZ, 0, 0 ;  /* 0x00000000ff007431 */ /* 0x000fe200000001ff */
[----:B------:R-:W2:Y:S01]  /*00c0*/  LDCU UR6, c[0x0][0x360] ;  /* 0x00006c00ff0677ac */ /* 0x000ea20008000800 */
[----:B------:R-:W3:Y:S01]  /*00d0*/  S2R R6, SR_CTAID.X ;  /* 0x0000000000067919 */ /* 0x000ee20000002500 */
[----:B------:R-:W4:Y:S04]  /*00e0*/  LDCU UR7, c[0x0][0x370] ;  /* 0x00006e00ff0777ac */ /* 0x000f280008000800 */
.L_x_8:
[----:B0-2---:R-:W-:-:S04]  /*00f0*/  IMAD R2, R0, UR6, R7 ;  /* 0x0000000600027c24 */ /* 0x005fc8000f8e0207 */
[----:B---34-:R-:W-:-:S04]  /*0100*/  IMAD R3, R2, UR7, R6 ;  /* 0x0000000702037c24 */ /* 0x018fc8000f8e0206 */
[----:B-1----:R-:W-:-:S06]  /*0110*/  IMAD.WIDE.U32 R2, R3, 0x4, R4 ;  /* 0x0000000403027825 */ /* 0x002fcc00078e0004 */
[----:B------:R-:W2:Y:S02]  /*0120*/  LDG.E R2, desc[UR4][R2.64] ;  /* 0x0000000402027981 */ /* 0x000ea4000c1e1900 */
[----:B--2---:R-:W-:-:S13]  /*0130*/  FSETP.GE.AND P0, PT, R2, 0.5, PT ;  /* 0x3f0000000200780b */ /* 0x004fda0003f06000 */
[----:B------:R-:W-:Y:S05]  /*0140*/  @P0 BRA `(.L_x_7) ;  /* 0x0000000000300947 */ /* 0x000fea0003800000 */
[----:B------:R-:W-:-:S04]  /*0150*/  IADD3 R0, PT, PT, R0, 0x1, RZ ;  /* 0x0000000100007810 */ /* 0x000fc80007ffe0ff */
[----:B------:R-:W-:-:S13]  /*0160*/  ISETP.NE.AND P0, PT, R0, R9, PT ;  /* 0x000000090000720c */ /* 0x000fda0003f05270 */
[----:B------:R-:W-:Y:S05]  /*0170*/  @P0 BRA `(.L_x_8) ;  /* 0xfffffffc00dc0947 */ /* 0x000fea000383ffff */
.L_x_6:
[----:B------:R-:W-:Y:S05]  /*0180*/  BSYNC.RECONVERGENT B0 ;  /* 0x0000000000007941 */ /* 0x000fea0003800200 */
.L_x_5:
[----:B------:R-:W0:Y:S01]  /*0190*/  S2R R0, SR_TID.X ;  /* 0x0000000000007919 */ /* 0x000e220000002100 */
[----:B------:R-:W0:Y:S08]  /*01a0*/  S2UR UR8, SR_CTAID.X ;  /* 0x00000000000879c3 */ /* 0x000e300000002500 */
[----:B------:R-:W0:Y:S08]  /*01b0*/  LDC R5, c[0x0][0x360] ;  /* 0x0000d800ff057b82 */ /* 0x000e300000000800 */
[----:B------:R-:W1:Y:S01]  /*01c0*/  LDC.64 R2, c[0x0][0x390] ;  /* 0x0000e400ff027b82 */ /* 0x000e620000000a00 */
[----:B0-----:R-:W-:-:S04]  /*01d0*/  IMAD R5, R5, UR8, R0 ;  /* 0x0000000805057c24 */ /* 0x001fc8000f8e0200 */
[----:B-1----:R-:W-:-:S05]  /*01e0*/  IMAD.WIDE.U32 R2, R5, 0x4, R2 ;  /* 0x0000000405027825 */ /* 0x002fca00078e0002 */
[----:B------:R-:W-:Y:S01]  /*01f0*/  STG.E desc[UR4][R2.64], RZ ;  /* 0x000000ff02007986 */ /* 0x000fe2000c101904 */
[----:B------:R-:W-:Y:S05]  /*0200*/  EXIT ;  /* 0x000000000000794d */ /* 0x000fea0003800000 */
.L_x_7:
[----:B------:R-:W0:Y:S01]  /*0210*/  LDC.64 R2, c[0x0][0x390] ;  /* 0x0000e400ff027b82 */ /* 0x000e220000000a00 */
[----:B------:R-:W-:Y:S01]  /*0220*/  IMAD R5, R6, UR6, R7 ;  /* 0x0000000606057c24 */ /* 0x000fe2000f8e0207 */
[----:B------:R-:W-:-:S03]  /*0230*/  MOV R7, 0x3f800000 ;  /* 0x3f80000000077802 */ /* 0x000fc60000000f00 */
[----:B0-----:R-:W-:-:S05]  /*0240*/  IMAD.WIDE.U32 R2, R5, 0x4, R2 ;  /* 0x0000000405027825 */ /* 0x001fca00078e0002 */
[----:B------:R-:W-:Y:S01]  /*0250*/  STG.E desc[UR4][R2.64], R7 ;  /* 0x0000000702007986 */ /* 0x000fe2000c101904 */
[----:B------:R-:W-:Y:S05]  /*0260*/  EXIT ;  /* 0x000000000000794d */ /* 0x000fea0003800000 */
.L_x_9:
        /* <DEDUP_REMOVED lines=9> */
.L_x_114:


//--------------------- .text._Z30identify_collision_no_gradientPfS_S_ --------------------------
	.section	.text._Z30identify_collision_no_gradientPfS_S_,"ax",@progbits
	.align	128
        .global         _Z30identify_collision_no_gradientPfS_S_
        .type           _Z30identify_collision_no_gradientPfS_S_,@function
        .size           _Z30identify_collision_no_gradientPfS_S_,(.L_x_110 - _Z30identify_collision_no_gradientPfS_S_)
        .other          _Z30identify_collision_no_gradientPfS_S_,@"STO_CUDA_ENTRY STV_DEFAULT"
_Z30identify_collision_no_gradientPfS_S_:
.text._Z30identify_collision_no_gradientPfS_S_:
[----:B------:R-:W-:Y:S01]  /*0000*/  LDC R1, c[0x0][0x37c] ;  /* 0x0000df00ff017b82 */ /* 0x000fe20000000800 */
[----:B------:R-:W0:Y:S07]  /*0010*/  S2R R13, SR_TID.X ;  /* 0x00000000000d7919 */ /* 0x000e2e0000002100 */
[----:B------:R-:W1:Y:S01]  /*0020*/  LDC R10, c[0x0][0x360] ;  /* 0x0000d800ff0a7b82 */ /* 0x000e620000000800 */
[----:B------:R-:W2:Y:S01]  /*0030*/  LDCU.64 UR4, c[0x0][0x358] ;  /* 0x00006b00ff0477ac */ /* 0x000ea20008000a00 */
[----:B------:R-:W3:Y:S06]  /*0040*/  S2R R12, SR_CTAID.Y ;  /* 0x00000000000c7919 */ /* 0x000eec0000002600 */
[----:B------:R-:W4:Y:S08]  /*0050*/  S2UR UR6, SR_CTAID.X ;  /* 0x00000000000679c3 */ /* 0x000f300000002500 */
[----:B------:R-:W4:Y:S01]  /*0060*/  LDC R4, c[0x0][0x374] ;  /* 0x0000dd00ff047b82 */ /* 0x000f220000000800 */
[----:B------:R-:W0:Y:S07]  /*0070*/  LDCU UR7, c[0x0][0x370] ;  /* 0x00006e00ff0777ac */ /* 0x000e2e0008000800 */
[----:B------:R-:W2:Y:S08]  /*0080*/  LDC.64 R2, c[0x0][0x388] ;  /* 0x0000e200ff027b82 */ /* 0x000eb00000000a00 */
[----:B------:R-:W2:Y:S01]  /*0090*/  LDC.64 R8, c[0x0][0x380] ;  /* 0x0000e000ff087b82 */ /* 0x000ea20000000a00 */
[----:B0-----:R-:W-:-:S07]  /*00a0*/  IMAD R5, R13, UR7, RZ ;  /* 0x000000070d057c24 */ /* 0x001fce000f8e02ff */
[----:B------:R-:W0:Y:S01]  /*00b0*/  LDC.64 R6, c[0x0][0x390] ;  /* 0x0000e400ff067b82 */ /* 0x000e220000000a00 */
[----:B----4-:R-:W-:Y:S02]  /*00c0*/  IMAD R0, R4, UR6, RZ ;  /* 0x0000000604007c24 */ /* 0x010fe4000f8e02ff */
[----:B------:R-:W-:Y:S02]  /*00d0*/  IMAD R11, R5, R4, RZ ;  /* 0x00000004050b7224 */ /* 0x000fe400078e02ff */
[----:B-1----:R-:W-:Y:S01]  /*00e0*/  IMAD R5, R10, UR6, R13 ;  /* 0x000000060a057c24 */ /* 0x002fe2000f8e020d */
[----:B---3--:R-:W-:-:S03]  /*00f0*/  LEA R0, R0, R12, 0x1 ;  /* 0x0000000c00007211 */ /* 0x008fc600078e08ff */
[----:B------:R-:W-:Y:S01]  /*0100*/  IMAD R5, R5, R4, R12 ;  /* 0x0000000405057224 */ /* 0x000fe200078e020c */
[----:B------:R-:W-:-:S03]  /*0110*/  LEA R15, R11, R0, 0x1 ;  /* 0x000000000b0f7211 */ /* 0x000fc600078e08ff */
[----:B--2---:R-:W-:Y:S01]  /*0120*/  IMAD.WIDE.U32 R2, R5, 0x4, R2 ;  /* 0x0000000405027825 */ /* 0x004fe200078e0002 */
[----:B------:R-:W-:-:S03]  /*0130*/  IADD3 R17, PT, PT, R15, R4, RZ ;  /* 0x000000040f117210 */ /* 0x000fc60007ffe0ff */
[----:B------:R-:W-:-:S04]  /*0140*/  IMAD.WIDE.U32 R14, R15, 0x4, R8 ;  /* 0x000000040f0e7825 */ /* 0x000fc800078e0008 */
[----:B------:R-:W-:Y:S02]  /*0150*/  IMAD.WIDE.U32 R16, R17, 0x4, R8 ;  /* 0x0000000411107825 */ /* 0x000fe400078e0008 */
[----:B------:R-:W1:Y:S01]  /*0160*/  LDC.64 R8, c[0x0][0x380] ;  /* 0x0000e000ff087b82 */ /* 0x000e620000000a00 */
[----:B0-----:R0:W5:Y:S04]  /*0170*/  LDG.E R6, desc[UR4][R6.64+0x14] ;  /* 0x0000140406067981 */ /* 0x001168000c1e1900 */
[----:B------:R0:W-:Y:S04]  /*0180*/  STG.E desc[UR4][R2.64], RZ ;  /* 0x000000ff02007986 */ /* 0x0001e8000c101904 */
[----:B------:R0:W5:Y:S04]  /*0190*/  LDG.E R5, desc[UR4][R14.64] ;  /* 0x000000040e057981 */ /* 0x000168000c1e1900 */
[----:B------:R0:W5:Y:S01]  /*01a0*/  LDG.E R10, desc[UR4][R16.64] ;  /* 0x00000004100a7981 */ /* 0x000162000c1e1900 */
[----:B------:R-:W-:Y:S01]  /*01b0*/  HFMA2 R13, -RZ, RZ, 0, 0 ;  /* 0x00000000ff0d7431 */ /* 0x000fe200000001ff */
[----:B------:R-:W-:Y:S01]  /*01c0*/  BSSY.RECONVERGENT B0, `(.L_x_10) ;  /* 0x0000026000007945 */ /* 0x000fe20003800200 */
[----:B------:R-:W-:-:S07]  /*01d0*/  LEA R11, R11, R12, 0x1 ;  /* 0x0000000c0b0b7211 */ /* 0x000fce00078e08ff */
.L_x_17:
[----:B------:R-:W-:Y:S01]  /*01e0*/  ISETP.NE.AND P0, PT, R13, UR6, PT ;  /* 0x000000060d007c0c */ /* 0x000fe2000bf05270 */
[----:B------:R-:W-:-:S12]  /*01f0*/  BSSY.RELIABLE B1, `(.L_x_11) ;  /* 0x000001e000017945 */ /* 0x000fd80003800100 */
[----:B------:R-:W-:Y:S05]  /*0200*/  @!P0 BRA `(.L_x_12) ;  /* 0x0000000000708947 */ /* 0x000fea0003800000 */
[----:B------:R-:W-:-:S05]  /*0210*/  IMAD R0, R4, R13, RZ ;  /* 0x0000000d04007224 */ /* 0x000fca00078e02ff */
[----:B0-----:R-:W-:-:S04]  /*0220*/  LEA R15, R0, R11, 0x1 ;  /* 0x0000000b000f7211 */ /* 0x001fc800078e08ff */
[C---:B------:R-:W-:Y:S01]  /*0230*/  IADD3 R17, PT, PT, R15.reuse, R4, RZ ;  /* 0x000000040f117210 */ /* 0x040fe20007ffe0ff */
[----:B-1----:R-:W-:-:S04]  /*0240*/  IMAD.WIDE.U32 R14, R15, 0x4, R8 ;  /* 0x000000040f0e7825 */ /* 0x002fc800078e0008 */
[----:B------:R-:W-:Y:S02]  /*0250*/  IMAD.WIDE.U32 R16, R17, 0x4, R8 ;  /* 0x0000000411107825 */ /* 0x000fe400078e0008 */
[----:B------:R-:W2:Y:S04]  /*0260*/  LDG.E R14, desc[UR4][R14.64] ;  /* 0x000000040e0e7981 */ /* 0x000ea8000c1e1900 */
[----:B------:R-:W3:Y:S01]  /*0270*/  LDG.E R17, desc[UR4][R16.64] ;  /* 0x0000000410117981 */ /* 0x000ee2000c1e1900 */
[----:B------:R-:W-:Y:S01]  /*0280*/  BSSY.RECONVERGENT B2, `(.L_x_13) ;  /* 0x0000010000027945 */ /* 0x000fe20003800200 */
[----:B--2--5:R-:W-:Y:S01]  /*0290*/  FADD R0, -R5, R14 ;  /* 0x0000000e05007221 */ /* 0x024fe20000000100 */
[----:B---3--:R-:W-:-:S04]  /*02a0*/  FADD R7, -R10, R17 ;  /* 0x000000110a077221 */ /* 0x008fc80000000100 */
[----:B------:R-:W-:-:S04]  /*02b0*/  FMUL R7, R7, R7 ;  /* 0x0000000707077220 */ /* 0x000fc80000400000 */
[----:B------:R-:W-:-:S05]  /*02c0*/  FFMA R18, R0, R0, R7 ;  /* 0x0000000000127223 */ /* 0x000fca0000000007 */
[----:B------:R-:W-:Y:S01]  /*02d0*/  IADD3 R0, PT, PT, R18, -0xd000000, RZ ;  /* 0xf300000012007810 */ /* 0x000fe20007ffe0ff */
[----:B------:R0:W1:Y:S03]  /*02e0*/  MUFU.RSQ R19, R18 ;  /* 0x0000001200137308 */ /* 0x0000660000001400 */
[----:B------:R-:W-:-:S13]  /*02f0*/  ISETP.GT.U32.AND P0, PT, R0, 0x727fffff, PT ;  /* 0x727fffff0000780c */ /* 0x000fda0003f04070 */
[----:B0-----:R-:W-:Y:S05]  /*0300*/  @!P0 BRA `(.L_x_14) ;  /* 0x00000000000c8947 */ /* 0x001fea0003800000 */
[----:B------:R-:W-:-:S07]  /*0310*/  MOV R17, 0x330 ;  /* 0x0000033000117802 */ /* 0x000fce0000000f00 */
[----:B-1----:R-:W-:Y:S05]  /*0320*/  CALL.REL.NOINC `($__internal_0_$__cuda_sm20_sqrt_rn_f32_slowpath) ;  /* 0x00000000004c7944 */ /* 0x002fea0003c00000 */
[----:B------:R-:W-:Y:S05]  /*0330*/  BRA `(.L_x_15) ;  /* 0x0000000000107947 */ /* 0x000fea0003800000 */
.L_x_14:
[----:B-1----:R-:W-:Y:S01]  /*0340*/  FMUL.FTZ R7, R18, R19 ;  /* 0x0000001312077220 */ /* 0x002fe20000410000 */
[----:B------:R-:W-:-:S03]  /*0350*/  FMUL.FTZ R12, R19, 0.5 ;  /* 0x3f000000130c7820 */ /* 0x000fc60000410000 */
[----:B------:R-:W-:-:S04]  /*0360*/  FFMA R0, -R7, R7, R18 ;  /* 0x0000000707007223 */ /* 0x000fc80000000112 */
[----:B------:R-:W-:-:S07]  /*0370*/  FFMA R7, R0, R12, R7 ;  /* 0x0000000c00077223 */ /* 0x000fce0000000007 */
.L_x_15:
[----:B------:R-:W-:Y:S05]  /*0380*/  BSYNC.RECONVERGENT B2 ;  /* 0x0000000000027941 */ /* 0x000fea0003800200 */
.L_x_13:
[----:B------:R-:W-:Y:S02]  /*0390*/  FSETP.GEU.AND P0, PT, R7, R6, PT ;  /* 0x000000060700720b */ /* 0x000fe40003f0e000 */
[----:B------:R-:W-:-:S11]  /*03a0*/  MOV R7, 0x3f800000 ;  /* 0x3f80000000077802 */ /* 0x000fd60000000f00 */
[----:B------:R-:W-:Y:S05]  /*03b0*/  @!P0 BREAK.RELIABLE B1 ;  /* 0x0000000000018942 */ /* 0x000fea0003800100 */
[----:B------:R-:W-:Y:S05]  /*03c0*/  @!P0 BRA `(.L_x_16) ;  /* 0x0000000000148947 */ /* 0x000fea0003800000 */
.L_x_12:
[----:B------:R-:W-:Y:S05]  /*03d0*/  BSYNC.RELIABLE B1 ;  /* 0x0000000000017941 */ /* 0x000fea0003800100 */
.L_x_11:
[----:B------:R-:W-:-:S04]  /*03e0*/  IADD3 R13, PT, PT, R13, 0x1, RZ ;  /* 0x000000010d0d7810 */ /* 0x000fc80007ffe0ff */
[----:B------:R-:W-:-:S13]  /*03f0*/  ISETP.NE.AND P0, PT, R13, UR7, PT ;  /* 0x000000070d007c0c */ /* 0x000fda000bf05270 */
[----:B------:R-:W-:Y:S05]  /*0400*/  @P0 BRA `(.L_x_17) ;  /* 0xfffffffc00740947 */ /* 0x000fea000383ffff */
[----:B0-----:R-:W-:-:S07]  /*0410*/  HFMA2 R7, -RZ, RZ, 0, 0 ;  /* 0x00000000ff077431 */ /* 0x001fce00000001ff */
.L_x_16:
[----:B------:R-:W-:Y:S05]  /*0420*/  BSYNC.RECONVERGENT B0 ;  /* 0x0000000000007941 */ /* 0x000fea0003800200 */
.L_x_10:
[----:B------:R-:W-:Y:S05]  /*0430*/  WARPSYNC.ALL ;  /* 0x0000000000007948 */ /* 0x000fea0003800000 */
[----:B------:R-:W-:Y:S01]  /*0440*/  STG.E desc[UR4][R2.64], R7 ;  /* 0x0000000702007986 */ /* 0x000fe2000c101904 */
[----:B------:R-:W-:Y:S05]  /*0450*/  EXIT ;  /* 0x000000000000794d */ /* 0x000fea0003800000 */
        .weak           $__internal_0_$__cuda_sm20_sqrt_rn_f32_slowpath
        .type           $__internal_0_$__cuda_sm20_sqrt_rn_f32_slowpath,@function
        .size           $__internal_0_$__cuda_sm20_sqrt_rn_f32_slowpath,(.L_x_110 - $__internal_0_$__cuda_sm20_sqrt_rn_f32_slowpath)
$__internal_0_$__cuda_sm20_sqrt_rn_f32_slowpath:
[----:B------:R-:W-:-:S13]  /*0460*/  LOP3.LUT P0, RZ, R18, 0x7fffffff, RZ, 0xc0, !PT ;  /* 0x7fffffff12ff7812 */ /* 0x000fda000780c0ff */
[----:B------:R-:W-:Y:S01]  /*0470*/  @!P0 MOV R7, R18 ;  /* 0x0000001200078202 */ /* 0x000fe20000000f00 */
[----:B------:R-:W-:Y:S06]  /*0480*/  @!P0 BRA `(.L_x_18) ;  /* 0x0000000000448947 */ /* 0x000fec0003800000 */
[----:B------:R-:W-:Y:S02]  /*0490*/  FSETP.GEU.FTZ.AND P0, PT, R18, RZ, PT ;  /* 0x000000ff1200720b */ /* 0x000fe40003f1e000 */
[----:B------:R-:W-:-:S11]  /*04a0*/  MOV R0, R18 ;  /* 0x0000001200007202 */ /* 0x000fd60000000f00 */
[----:B------:R-:W-:Y:S01]  /*04b0*/  @!P0 MOV R7, 0x7fffffff ;  /* 0x7fffffff00078802 */ /* 0x000fe20000000f00 */
[----:B------:R-:W-:Y:S06]  /*04c0*/  @!P0 BRA `(.L_x_18) ;  /* 0x0000000000348947 */ /* 0x000fec0003800000 */
[----:B------:R-:W-:-:S13]  /*04d0*/  FSETP.GTU.FTZ.AND P0, PT, |R0|, +INF , PT ;  /* 0x7f8000000000780b */ /* 0x000fda0003f1c200 */
[----:B------:R-:W-:Y:S01]  /*04e0*/  @P0 FADD.FTZ R7, R0, 1 ;  /* 0x3f80000000070421 */ /* 0x000fe20000010000 */
[----:B------:R-:W-:Y:S06]  /*04f0*/  @P0 BRA `(.L_x_18) ;  /* 0x0000000000280947 */ /* 0x000fec0003800000 */
[----:B------:R-:W-:-:S13]  /*0500*/  FSETP.NEU.FTZ.AND P0, PT, |R0|, +INF , PT ;  /* 0x7f8000000000780b */ /* 0x000fda0003f1d200 */
[----:B------:R-:W-:-:S04]  /*0510*/  @P0 FFMA R12, R0, 1.84467440737095516160e+19, RZ ;  /* 0x5f800000000c0823 */ /* 0x000fc800000000ff */
[----:B------:R-:W0:Y:S02]  /*0520*/  @P0 MUFU.RSQ R7, R12 ;  /* 0x0000000c00070308 */ /* 0x000e240000001400 */
[----:B0-----:R-:W-:Y:S01]  /*0530*/  @P0 FMUL.FTZ R15, R12, R7 ;  /* 0x000000070c0f0220 */ /* 0x001fe20000410000 */
[----:B------:R-:W-:Y:S01]  /*0540*/  @P0 FMUL.FTZ R16, R7, 0.5 ;  /* 0x3f00000007100820 */ /* 0x000fe20000410000 */
[----:B------:R-:W-:Y:S02]  /*0550*/  @!P0 MOV R7, R0 ;  /* 0x0000000000078202 */ /* 0x000fe40000000f00 */
[----:B------:R-:W-:-:S04]  /*0560*/  @P0 FADD.FTZ R14, -R15, -RZ ;  /* 0x800000ff0f0e0221 */ /* 0x000fc80000010100 */
[----:B------:R-:W-:-:S04]  /*0570*/  @P0 FFMA R14, R15, R14, R12 ;  /* 0x0000000e0f0e0223 */ /* 0x000fc8000000000c */
[----:B------:R-:W-:-:S04]  /*0580*/  @P0 FFMA R14, R14, R16, R15 ;  /* 0x000000100e0e0223 */ /* 0x000fc8000000000f */
[----:B------:R-:W-:-:S07]  /*0590*/  @P0 FMUL.FTZ R7, R14, 2.3283064365386962891e-10 ;  /* 0x2f8000000e070820 */ /* 0x000fce0000410000 */
.L_x_18:
[----:B------:R-:W-:Y:S01]  /*05a0*/  HFMA2 R15, -RZ, RZ, 0, 0 ;  /* 0x00000000ff0f7431 */ /* 0x000fe200000001ff */
[----:B------:R-:W-:-:S04]  /*05b0*/  MOV R14, R17 ;  /* 0x00000011000e7202 */ /* 0x000fc80000000f00 */
[----:B------:R-:W-:Y:S05]  /*05c0*/  RET.REL.NODEC R14 `(_Z30identify_collision_no_gradientPfS_S_) ;  /* 0xfffffff80e8c7950 */ /* 0x000fea0003c3ffff */
.L_x_19:
        /* <DEDUP_REMOVED lines=11> */
.L_x_110:


//--------------------- .text._Z29dynamic_evolution_no_gradientPfS_S_S_S_ --------------------------
	.section	.text._Z29dynamic_evolution_no_gradientPfS_S_S_S_,"ax",@progbits
	.align	128
        .global         _Z29dynamic_evolution_no_gradientPfS_S_S_S_
        .type           _Z29dynamic_evolution_no_gradientPfS_S_S_S_,@function
        .size           _Z29dynamic_evolution_no_gradientPfS_S_S_S_,(.L_x_111 - _Z29dynamic_evolution_no_gradientPfS_S_S_S_)
        .other          _Z29dynamic_evolution_no_gradientPfS_S_S_S_,@"STO_CUDA_ENTRY STV_DEFAULT"
_Z29dynamic_evolution_no_gradientPfS_S_S_S_:
.text._Z29dynamic_evolution_no_gradientPfS_S_S_S_:
[----:B------:R-:W0:Y:S08]  /*0000*/  LDC R1, c[0x0][0x37c] ;  /* 0x0000df00ff017b82 */ /* 0x000e300000000800 */
[----:B------:R-:W1:Y:S01]  /*0010*/  LDC.64 R10, c[0x0][0x3a0] ;  /* 0x0000e800ff0a7b82 */ /* 0x000e620000000a00 */
[----:B------:R-:W1:Y:S01]  /*0020*/  LDCU.64 UR8, c[0x0][0x358] ;  /* 0x00006b00ff0877ac */ /* 0x000e620008000a00 */
[----:B------:R-:W2:Y:S01]  /*0030*/  S2R R9, SR_CTAID.Y ;  /* 0x0000000000097919 */ /* 0x000ea20000002600 */
[----:B0-----:R-:W-:-:S05]  /*0040*/  VIADD R1, R1, 0xffffffe0 ;  /* 0xffffffe001017836 */ /* 0x001fca0000000000 */
[----:B------:R-:W0:Y:S01]  /*0050*/  LDC.64 R2, c[0x0][0x380] ;  /* 0x0000e000ff027b82 */ /* 0x000e220000000a00 */
[----:B------:R-:W3:Y:S01]  /*0060*/  S2R R6, SR_TID.X ;  /* 0x0000000000067919 */ /* 0x000ee20000002100 */
[----:B------:R-:W3:Y:S06]  /*0070*/  LDCU UR4, c[0x0][0x374] ;  /* 0x00006e80ff0477ac */ /* 0x000eec0008000800 */
[----:B------:R-:W4:Y:S01]  /*0080*/  LDC.64 R12, c[0x0][0x398] ;  /* 0x0000e600ff0c7b82 */ /* 0x000f220000000a00 */
[----:B-1----:R-:W3:Y:S04]  /*0090*/  LDG.E R7, desc[UR8][R10.64+0x18] ;  /* 0x000018080a077981 */ /* 0x002ee8000c1e1900 */
[----:B------:R1:W5:Y:S01]  /*00a0*/  LDG.E R8, desc[UR8][R10.64+0x28] ;  /* 0x000028080a087981 */ /* 0x000362000c1e1900 */
[----:B--2---:R-:W-:-:S04]  /*00b0*/  IMAD.SHL.U32 R5, R9, 0x4, RZ ;  /* 0x0000000409057824 */ /* 0x004fc800078e00ff */
[----:B0-----:R-:W-:-:S05]  /*00c0*/  IMAD.WIDE.U32 R2, R5, 0x4, R2 ;  /* 0x0000000405027825 */ /* 0x001fca00078e0002 */
[----:B------:R-:W2:Y:S01]  /*00d0*/  LDG.E R17, desc[UR8][R2.64] ;  /* 0x0000000802117981 */ /* 0x000ea2000c1e1900 */
[----:B---3--:R0:W3:Y:S03]  /*00e0*/  F2I.S64 R4, R7 ;  /* 0x0000000700047311 */ /* 0x0080e60000201900 */
[----:B0-----:R1:W5:Y:S01]  /*00f0*/  LDG.E R7, desc[UR8][R10.64+0x24] ;  /* 0x000024080a077981 */ /* 0x001362000c1e1900 */
[----:B---3--:R-:W-:Y:S02]  /*0100*/  IMAD.MOV.U32 R0, RZ, RZ, R4 ;  /* 0x000000ffff007224 */ /* 0x008fe400078e0004 */
[----:B------:R-:W-:Y:S02]  /*0110*/  IMAD R5, R6, UR4, RZ ;  /* 0x0000000406057c24 */ /* 0x000fe4000f8e02ff */
[C---:B------:R-:W-:Y:S01]  /*0120*/  IMAD R4, R0.reuse, R9, RZ ;  /* 0x0000000900047224 */ /* 0x040fe200078e02ff */
[----:B------:R1:W5:Y:S03]  /*0130*/  LDG.E R6, desc[UR8][R10.64+0x20] ;  /* 0x000020080a067981 */ /* 0x000366000c1e1900 */
[----:B------:R-:W-:Y:S01]  /*0140*/  IMAD R5, R0, R5, R4 ;  /* 0x0000000500057224 */ /* 0x000fe200078e0204 */
[----:B------:R1:W5:Y:S03]  /*0150*/  LDG.E R9, desc[UR8][R10.64+0x2c] ;  /* 0x00002c080a097981 */ /* 0x000366000c1e1900 */
[----:B------:R-:W-:Y:S01]  /*0160*/  IMAD.SHL.U32 R5, R5, 0x2, RZ ;  /* 0x0000000205057824 */ /* 0x000fe200078e00ff */
[----:B------:R1:W5:Y:S03]  /*0170*/  LDG.E R4, desc[UR8][R10.64] ;  /* 0x000000080a047981 */ /* 0x000366000c1e1900 */
[----:B----4-:R-:W-:-:S05]  /*0180*/  IMAD.WIDE.U32 R14, R5, 0x4, R12 ;  /* 0x00000004050e7825 */ /* 0x010fca00078e000c */
[----:B--2---:R1:W-:Y:S04]  /*0190*/  STG.E desc[UR8][R14.64], R17 ;  /* 0x000000110e007986 */ /* 0x0043e8000c101908 */
[----:B------:R-:W2:Y:S01]  /*01a0*/  LDG.E R19, desc[UR8][R2.64+0x4] ;  /* 0x0000040802137981 */ /* 0x000ea2000c1e1900 */
[C---:B------:R-:W-:Y:S02]  /*01b0*/  ISETP.GE.AND P0, PT, R0.reuse, 0x2, PT ;  /* 0x000000020000780c */ /* 0x040fe40003f06270 */
[----:B------:R-:W-:-:S05]  /*01c0*/  IADD3 R21, PT, PT, R0, R5, RZ ;  /* 0x0000000500157210 */ /* 0x000fca0007ffe0ff */
[----:B------:R-:W-:-:S05]  /*01d0*/  IMAD.WIDE.U32 R12, R21, 0x4, R12 ;  /* 0x00000004150c7825 */ /* 0x000fca00078e000c */
[----:B--2---:R1:W-:Y:S01]  /*01e0*/  STG.E desc[UR8][R12.64], R19 ;  /* 0x000000130c007986 */ /* 0x0043e2000c101908 */
[----:B------:R-:W-:Y:S05]  /*01f0*/  @!P0 EXIT ;  /* 0x000000000000894d */ /* 0x000fea0003800000 */
[----:B-1----:R0:W5:Y:S04]  /*0200*/  LDG.E R11, desc[UR8][R2.64+0xc] ;  /* 0x00000c08020b7981 */ /* 0x002168000c1e1900 */
[----:B------:R0:W5:Y:S01]  /*0210*/  LDG.E R13, desc[UR8][R2.64+0x8] ;  /* 0x00000808020d7981 */ /* 0x000162000c1e1900 */
[----:B------:R-:W-:-:S05]  /*0220*/  UMOV UR4, URZ ;  /* 0x000000ff00047c82 */ /* 0x000fca0008000000 */
.L_x_28:
[----:B------:R-:W0:Y:S01]  /*0230*/  LDC.64 R16, c[0x0][0x398] ;  /* 0x0000e600ff107b82 */ /* 0x000e220000000a00 */
[----:B------:R-:W-:-:S04]  /*0240*/  VIADD R15, R5, UR4 ;  /* 0x00000004050f7c36 */ /* 0x000fc80008000000 */
[----:B0-----:R-:W-:-:S05]  /*0250*/  IMAD.WIDE.U32 R2, R15, 0x4, R16 ;  /* 0x000000040f027825 */ /* 0x001fca00078e0010 */
[----:B-----5:R0:W5:Y:S01]  /*0260*/  LDG.E R25, desc[UR8][R2.64] ;  /* 0x0000000802197981 */ /* 0x020162000c1e1900 */
[C---:B------:R-:W-:Y:S01]  /*0270*/  FMUL R10, R11.reuse, 0.63661974668502807617 ;  /* 0x3f22f9830b0a7820 */ /* 0x040fe20000400000 */
[----:B------:R-:W-:Y:S01]  /*0280*/  FSETP.GE.AND P0, PT, |R11|, 105615, PT ;  /* 0x47ce47800b00780b */ /* 0x000fe20003f06200 */
[----:B------:R-:W-:Y:S02]  /*0290*/  BSSY.RECONVERGENT B0, `(.L_x_20) ;  /* 0x0000040000007945 */ /* 0x000fe40003800200 */
[----:B------:R-:W1:Y:S02]  /*02a0*/  F2I.NTZ R14, R10 ;  /* 0x0000000a000e7305 */ /* 0x000e640000203100 */
[----:B-1----:R-:W-:Y:S01]  /*02b0*/  I2FP.F32.S32 R20, R14 ;  /* 0x0000000e00147245 */ /* 0x002fe20000201400 */
[----:B------:R-:W-:-:S04]  /*02c0*/  IMAD.MOV.U32 R22, RZ, RZ, R14 ;  /* 0x000000ffff167224 */ /* 0x000fc800078e000e */
[----:B------:R-:W-:-:S04]  /*02d0*/  FFMA R19, R20, -1.5707962512969970703, R11 ;  /* 0xbfc90fda14137823 */ /* 0x000fc8000000000b */
[----:B------:R-:W-:-:S04]  /*02e0*/  FFMA R19, R20, -7.5497894158615963534e-08, R19 ;  /* 0xb3a2216814137823 */ /* 0x000fc80000000013 */
[----:B------:R-:W-:-:S04]  /*02f0*/  FFMA R20, R20, -5.3903029534742383927e-15, R19 ;  /* 0xa7c234c514147823 */ /* 0x000fc80000000013 */
[----:B------:R-:W-:Y:S01]  /*0300*/  IMAD.MOV.U32 R21, RZ, RZ, R20 ;  /* 0x000000ffff157224 */ /* 0x000fe200078e0014 */
[----:B0-----:R-:W-:Y:S06]  /*0310*/  @!P0 BRA `(.L_x_21) ;  /* 0x0000000000dc8947 */ /* 0x001fec0003800000 */
[----:B------:R-:W-:-:S13]  /*0320*/  FSETP.NEU.AND P0, PT, |R11|, +INF , PT ;  /* 0x7f8000000b00780b */ /* 0x000fda0003f0d200 */
[----:B------:R-:W-:Y:S01]  /*0330*/  @!P0 FMUL R21, RZ, R11 ;  /* 0x0000000bff158220 */ /* 0x000fe20000400000 */
[----:B------:R-:W-:Y:S01]  /*0340*/  @!P0 IMAD.MOV.U32 R14, RZ, RZ, RZ ;  /* 0x000000ffff0e8224 */ /* 0x000fe200078e00ff */
[----:B------:R-:W-:Y:S06]  /*0350*/  @!P0 BRA `(.L_x_21) ;  /* 0x0000000000cc8947 */ /* 0x000fec0003800000 */
[----:B------:R-:W-:Y:S01]  /*0360*/  SHF.L.U32 R2, R11, 0x8, RZ ;  /* 0x000000080b027819 */ /* 0x000fe200000006ff */
[----:B------:R-:W-:Y:S01]  /*0370*/  IMAD.MOV.U32 R21, RZ, RZ, RZ ;  /* 0x000000ffff157224 */ /* 0x000fe200078e00ff */
[----:B------:R-:W0:Y:S01]  /*0380*/  LDCU.64 UR10, c[0x4][URZ] ;  /* 0x01000000ff0a77ac */ /* 0x000e220008000a00 */
[----:B------:R-:W-:Y:S01]  /*0390*/  IMAD.MOV.U32 R10, RZ, RZ, R1 ;  /* 0x000000ffff0a7224 */ /* 0x000fe200078e0001 */
[----:B------:R-:W-:Y:S01]  /*03a0*/  LOP3.LUT R27, R2, 0x80000000, RZ, 0xfc, !PT ;  /* 0x80000000021b7812 */ /* 0x000fe200078efcff */
[----:B------:R-:W-:Y:S01]  /*03b0*/  UMOV UR6, URZ ;  /* 0x000000ff00067c82 */ /* 0x000fe20008000000 */
[----:B------:R-:W-:-:S05]  /*03c0*/  UMOV UR5, URZ ;  /* 0x000000ff00057c82 */ /* 0x000fca0008000000 */
.L_x_22:
[----:B0-----:R-:W-:Y:S02]  /*03d0*/  IMAD.U32 R2, RZ, RZ, UR10 ;  /* 0x0000000aff027e24 */ /* 0x001fe4000f8e00ff */
[----:B------:R-:W-:-:S05]  /*03e0*/  IMAD.U32 R3, RZ, RZ, UR11 ;  /* 0x0000000bff037e24 */ /* 0x000fca000f8e00ff */
[----:B------:R-:W2:Y:S01]  /*03f0*/  LDG.E.CONSTANT R2, desc[UR8][R2.64] ;  /* 0x0000000802027981 */ /* 0x000ea2000c1e9900 */
[----:B------:R-:W-:Y:S02]  /*0400*/  UIADD3 UR10, UP0, UPT, UR10, 0x4, URZ ;  /* 0x000000040a0a7890 */ /* 0x000fe4000ff1e0ff */
[----:B------:R-:W-:Y:S02]  /*0410*/  UIADD3 UR5, UPT, UPT, UR5, 0x1, URZ ;  /* 0x0000000105057890 */ /* 0x000fe4000fffe0ff */
[----:B------:R-:W-:Y:S02]  /*0420*/  UIADD3.X UR11, UPT, UPT, URZ, UR11, URZ, UP0, !UPT ;  /* 0x0000000bff0b7290 */ /* 0x000fe400087fe4ff */
[----:B------:R-:W-:Y:S01]  /*0430*/  UISETP.NE.AND UP0, UPT, UR5, 0x6, UPT ;  /* 0x000000060500788c */ /* 0x000fe2000bf05270 */
[----:B--2---:R-:W-:-:S03]  /*0440*/  IMAD.WIDE.U32 R18, R2, R27, RZ ;  /* 0x0000001b02127225 */ /* 0x004fc600078e00ff */
[----:B------:R-:W-:-:S04]  /*0450*/  IADD3 R23, P0, PT, R18, R21, RZ ;  /* 0x0000001512177210 */ /* 0x000fc80007f1e0ff */
[----:B------:R-:W-:Y:S01]  /*0460*/  IADD3.X R21, PT, PT, R19, UR6, RZ, P0, !PT ;  /* 0x0000000613157c10 */ /* 0x000fe200087fe4ff */
[----:B------:R0:W-:Y:S02]  /*0470*/  STL [R10], R23 ;  /* 0x000000170a007387 */ /* 0x0001e40000100800 */
[----:B0-----:R-:W-:Y:S01]  /*0480*/  IADD3 R10, PT, PT, R10, 0x4, RZ ;  /* 0x000000040a0a7810 */ /* 0x001fe20007ffe0ff */
[----:B------:R-:W-:Y:S06]  /*0490*/  BRA.U UP0, `(.L_x_22) ;  /* 0xfffffffd00cc7547 */ /* 0x000fec000b83ffff */
[----:B------:R-:W-:Y:S01]  /*04a0*/  SHF.R.U32.HI R12, RZ, 0x17, R11 ;  /* 0x00000017ff0c7819 */ /* 0x000fe2000001160b */
[----:B------:R0:W-:Y:S03]  /*04b0*/  STL [R1+0x18], R21 ;  /* 0x0000181501007387 */ /* 0x0001e60000100800 */
[C---:B------:R-:W-:Y:S02]  /*04c0*/  LOP3.LUT R2, R12.reuse, 0xe0, RZ, 0xc0, !PT ;  /* 0x000000e00c027812 */ /* 0x040fe400078ec0ff */
[----:B------:R-:W-:-:S03]  /*04d0*/  LOP3.LUT P0, RZ, R12, 0x1f, RZ, 0xc0, !PT ;  /* 0x0000001f0cff7812 */ /* 0x000fc6000780c0ff */
[----:B------:R-:W-:-:S05]  /*04e0*/  VIADD R2, R2, 0xffffff80 ;  /* 0xffffff8002027836 */ /* 0x000fca0000000000 */
[----:B------:R-:W-:-:S05]  /*04f0*/  SHF.R.U32.HI R2, RZ, 0x5, R2 ;  /* 0x00000005ff027819 */ /* 0x000fca0000011602 */
[----:B------:R-:W-:-:S05]  /*0500*/  IMAD R18, R2, -0x4, R1 ;  /* 0xfffffffc02127824 */ /* 0x000fca00078e0201 */
[----:B------:R-:W2:Y:S04]  /*0510*/  LDL R10, [R18+0x18] ;  /* 0x00001800120a7983 */ /* 0x000ea80000100800 */
[----:B------:R-:W2:Y:S04]  /*0520*/  LDL R3, [R18+0x14] ;  /* 0x0000140012037983 */ /* 0x000ea80000100800 */
[----:B------:R-:W3:Y:S01]  /*0530*/  @P0 LDL R2, [R18+0x10] ;  /* 0x0000100012020983 */ /* 0x000ee20000100800 */
[----:B------:R-:W-:Y:S01]  /*0540*/  LOP3.LUT R12, R12, 0x1f, RZ, 0xc0, !PT ;  /* 0x0000001f0c0c7812 */ /* 0x000fe200078ec0ff */
[----:B------:R-:W-:Y:S01]  /*0550*/  UMOV UR6, 0x54442d19 ;  /* 0x54442d1900067882 */ /* 0x000fe20000000000 */
[----:B------:R-:W-:-:S02]  /*0560*/  UMOV UR7, 0x3bf921fb ;  /* 0x3bf921fb00077882 */ /* 0x000fc40000000000 */
[-C--:B--2---:R-:W-:Y:S02]  /*0570*/  @P0 SHF.L.W.U32.HI R10, R3, R12.reuse, R10 ;  /* 0x0000000c030a0219 */ /* 0x084fe40000010e0a */
[----:B---3--:R-:W-:Y:S02]  /*0580*/  @P0 SHF.L.W.U32.HI R3, R2, R12, R3 ;  /* 0x0000000c02030219 */ /* 0x008fe40000010e03 */
[----:B------:R-:W-:Y:S02]  /*0590*/  ISETP.GE.AND P0, PT, R11, RZ, PT ;  /* 0x000000ff0b00720c */ /* 0x000fe40003f06270 */
[C-C-:B------:R-:W-:Y:S01]  /*05a0*/  SHF.L.W.U32.HI R12, R3.reuse, 0x2, R10.reuse ;  /* 0x00000002030c7819 */ /* 0x140fe20000010e0a */
[----:B------:R-:W-:Y:S01]  /*05b0*/  IMAD.SHL.U32 R3, R3, 0x4, RZ ;  /* 0x0000000403037824 */ /* 0x000fe200078e00ff */
[----:B0-----:R-:W-:Y:S02]  /*05c0*/  SHF.R.U32.HI R21, RZ, 0x1e, R10 ;  /* 0x0000001eff157819 */ /* 0x001fe4000001160a */
[----:B------:R-:W-:-:S02]  /*05d0*/  SHF.R.S32.HI R14, RZ, 0x1f, R12 ;  /* 0x0000001fff0e7819 */ /* 0x000fc4000001140c */
[----:B------:R-:W-:Y:S02]  /*05e0*/  LOP3.LUT R10, R12, R11, RZ, 0x3c, !PT ;  /* 0x0000000b0c0a7212 */ /* 0x000fe400078e3cff */
[C---:B------:R-:W-:Y:S02]  /*05f0*/  LOP3.LUT R2, R14.reuse, R3, RZ, 0x3c, !PT ;  /* 0x000000030e027212 */ /* 0x040fe400078e3cff */
[----:B------:R-:W-:Y:S02]  /*0600*/  LOP3.LUT R3, R14, R12, RZ, 0x3c, !PT ;  /* 0x0000000c0e037212 */ /* 0x000fe400078e3cff */
[----:B------:R-:W-:Y:S02]  /*0610*/  LEA.HI R14, R12, R21, RZ, 0x1 ;  /* 0x000000150c0e7211 */ /* 0x000fe400078f08ff */
[----:B------:R-:W-:Y:S02]  /*0620*/  ISETP.GE.AND P1, PT, R10, RZ, PT ;  /* 0x000000ff0a00720c */ /* 0x000fe40003f26270 */
[----:B------:R-:W0:Y:S01]  /*0630*/  I2F.F64.S64 R2, R2 ;  /* 0x0000000200027312 */ /* 0x000e220000301c00 */
[----:B------:R-:W-:-:S04]  /*0640*/  IMAD.MOV R10, RZ, RZ, -R14 ;  /* 0x000000ffff0a7224 */ /* 0x000fc800078e0a0e */
[----:B------:R-:W-:Y:S01]  /*0650*/  @!P0 IMAD.MOV.U32 R14, RZ, RZ, R10 ;  /* 0x000000ffff0e8224 */ /* 0x000fe200078e000a */
[----:B0-----:R-:W-:-:S10]  /*0660*/  DMUL R18, R2, UR6 ;  /* 0x0000000602127c28 */ /* 0x001fd40008000000 */
[----:B------:R-:W0:Y:S02]  /*0670*/  F2F.F32.F64 R18, R18 ;  /* 0x0000001200127310 */ /* 0x000e240000301000 */
[----:B0-----:R-:W-:-:S07]  /*0680*/  FSEL R21, -R18, R18, !P1 ;  /* 0x0000001212157208 */ /* 0x001fce0004800100 */
.L_x_21:
[----:B------:R-:W-:Y:S05]  /*0690*/  BSYNC.RECONVERGENT B0 ;  /* 0x0000000000007941 */ /* 0x000fea0003800200 */
.L_x_20:
[----:B------:R-:W-:Y:S01]  /*06a0*/  MOV R10, 0x37cbac00 ;  /* 0x37cbac00000a7802 */ /* 0x000fe20000000f00 */
[----:B------:R-:W-:Y:S01]  /*06b0*/  FMUL R3, R21, R21 ;  /* 0x0000001515037220 */ /* 0x000fe20000400000 */
[C---:B------:R-:W-:Y:S01]  /*06c0*/  LOP3.LUT R12, R14.reuse, 0x1, RZ, 0xc0, !PT ;  /* 0x000000010e0c7812 */ /* 0x040fe200078ec0ff */
[----:B------:R-:W-:Y:S01]  /*06d0*/  VIADD R19, R14, 0x1 ;  /* 0x000000010e137836 */ /* 0x000fe20000000000 */
[----:B------:R-:W-:Y:S01]  /*06e0*/  IADD3 R23, PT, PT, R0, R15, RZ ;  /* 0x0000000f00177210 */ /* 0x000fe20007ffe0ff */
[----:B------:R-:W-:Y:S01]  /*06f0*/  FFMA R2, R3, R10, -0.0013887860113754868507 ;  /* 0xbab607ed03027423 */ /* 0x000fe2000000000a */
[----:B------:R-:W-:Y:S01]  /*0700*/  ISETP.NE.U32.AND P0, PT, R12, 0x1, PT ;  /* 0x000000010c00780c */ /* 0x000fe20003f05070 */
[----:B------:R-:W-:Y:S01]  /*0710*/  IMAD.MOV.U32 R12, RZ, RZ, 0x3c0885e4 ;  /* 0x3c0885e4ff0c7424 */ /* 0x000fe200078e00ff */
[----:B------:R-:W-:Y:S01]  /*0720*/  LOP3.LUT P1, RZ, R19, 0x2, RZ, 0xc0, !PT ;  /* 0x0000000213ff7812 */ /* 0x000fe2000782c0ff */
[----:B------:R-:W-:Y:S01]  /*0730*/  IMAD.MOV.U32 R14, RZ, RZ, 0x3e2aaaa8 ;  /* 0x3e2aaaa8ff0e7424 */ /* 0x000fe200078e00ff */
[----:B------:R-:W-:-:S02]  /*0740*/  FSEL R18, R2, -0.00019574658654164522886, P0 ;  /* 0xb94d415302127808 */ /* 0x000fc40000000000 */
[----:B------:R-:W-:Y:S02]  /*0750*/  FSEL R24, R12, 0.041666727513074874878, !P0 ;  /* 0x3d2aaabb0c187808 */ /* 0x000fe40004000000 */
[----:B------:R-:W-:Y:S02]  /*0760*/  FSEL R2, R21, 1, !P0 ;  /* 0x3f80000015027808 */ /* 0x000fe40004000000 */
[----:B------:R-:W-:Y:S01]  /*0770*/  FSEL R21, -R14, -0.4999999701976776123, !P0 ;  /* 0xbeffffff0e157808 */ /* 0x000fe20004000100 */
[C---:B------:R-:W-:Y:S02]  /*0780*/  FFMA R18, R3.reuse, R18, R24 ;  /* 0x0000001203127223 */ /* 0x040fe40000000018 */
[C---:B------:R-:W-:Y:S02]  /*0790*/  FFMA R19, R3.reuse, R2, RZ ;  /* 0x0000000203137223 */ /* 0x040fe400000000ff */
[----:B------:R-:W-:Y:S01]  /*07a0*/  FFMA R18, R3, R18, R21 ;  /* 0x0000001203127223 */ /* 0x000fe20000000015 */
[----:B------:R-:W-:-:S03]  /*07b0*/  VIADD R21, R15, 0x1 ;  /* 0x000000010f157836 */ /* 0x000fc60000000000 */
[----:B------:R-:W-:Y:S01]  /*07c0*/  FFMA R2, R19, R18, R2 ;  /* 0x0000001213027223 */ /* 0x000fe20000000002 */
[----:B------:R-:W-:-:S04]  /*07d0*/  IMAD.WIDE.U32 R18, R21, 0x4, R16 ;  /* 0x0000000415127825 */ /* 0x000fc800078e0010 */
[----:B------:R-:W-:-:S04]  /*07e0*/  @P1 FADD R2, RZ, -R2 ;  /* 0x80000002ff021221 */ /* 0x000fc80000000000 */
[----:B------:R-:W-:-:S04]  /*07f0*/  FMUL R2, R2, R13 ;  /* 0x0000000d02027220 */ /* 0x000fc80000400000 */
[----:B-----5:R-:W-:Y:S01]  /*0800*/  FFMA R27, R4, R2, R25 ;  /* 0x00000002041b7223 */ /* 0x020fe20000000019 */
[----:B------:R-:W-:-:S04]  /*0810*/  IMAD.WIDE.U32 R2, R23, 0x4, R16 ;  /* 0x0000000417027825 */ /* 0x000fc800078e0010 */
[----:B------:R0:W-:Y:S04]  /*0820*/  STG.E desc[UR8][R18.64], R27 ;  /* 0x0000001b12007986 */ /* 0x0001e8000c101908 */
[----:B------:R0:W5:Y:S01]  /*0830*/  LDG.E R25, desc[UR8][R2.64] ;  /* 0x0000000802197981 */ /* 0x000162000c1e1900 */
[----:B------:R-:W-:Y:S01]  /*0840*/  FSETP.GE.AND P0, PT, |R11|, 105615, PT ;  /* 0x47ce47800b00780b */ /* 0x000fe20003f06200 */
[----:B------:R-:W-:-:S12]  /*0850*/  BSSY.RECONVERGENT B0, `(.L_x_23) ;  /* 0x0000035000007945 */ /* 0x000fd80003800200 */
[----:B0-----:R-:W-:Y:S05]  /*0860*/  @!P0 BRA `(.L_x_24) ;  /* 0x0000000000cc8947 */ /* 0x001fea0003800000 */
[----:B------:R-:W-:-:S13]  /*0870*/  FSETP.NEU.AND P0, PT, |R11|, +INF , PT ;  /* 0x7f8000000b00780b */ /* 0x000fda0003f0d200 */
[----:B------:R-:W-:Y:S01]  /*0880*/  @!P0 FMUL R20, RZ, R11 ;  /* 0x0000000bff148220 */ /* 0x000fe20000400000 */
[----:B------:R-:W-:Y:S01]  /*0890*/  @!P0 IMAD.MOV.U32 R22, RZ, RZ, RZ ;  /* 0x000000ffff168224 */ /* 0x000fe200078e00ff */
[----:B------:R-:W-:Y:S06]  /*08a0*/  @!P0 BRA `(.L_x_24) ;  /* 0x0000000000bc8947 */ /* 0x000fec0003800000 */
[----:B------:R-:W-:Y:S01]  /*08b0*/  IMAD.SHL.U32 R20, R11, 0x100, RZ ;  /* 0x000001000b147824 */ /* 0x000fe200078e00ff */
[----:B------:R-:W-:Y:S01]  /*08c0*/  UMOV UR5, URZ ;  /* 0x000000ff00057c82 */ /* 0x000fe20008000000 */
[----:B------:R-:W-:Y:S02]  /*08d0*/  IMAD.MOV.U32 R22, RZ, RZ, RZ ;  /* 0x000000ffff167224 */ /* 0x000fe400078e00ff */
[----:B------:R-:W-:Y:S01]  /*08e0*/  IMAD.MOV.U32 R24, RZ, RZ, RZ ;  /* 0x000000ffff187224 */ /* 0x000fe200078e00ff */
[----:B------:R-:W-:-:S07]  /*08f0*/  LOP3.LUT R20, R20, 0x80000000, RZ, 0xfc, !PT ;  /* 0x8000000014147812 */ /* 0x000fce00078efcff */
.L_x_25:
[----:B0-----:R-:W0:Y:S02]  /*0900*/  LDC.64 R2, c[0x4][RZ] ;  /* 0x01000000ff027b82 */ /* 0x001e240000000a00 */
[----:B0-----:R-:W-:-:S05]  /*0910*/  IMAD.WIDE.U32 R18, R24, 0x4, R2 ;  /* 0x0000000418127825 */ /* 0x001fca00078e0002 */
[----:B------:R-:W2:Y:S01]  /*0920*/  LDG.E.CONSTANT R3, desc[UR8][R18.64] ;  /* 0x0000000812037981 */ /* 0x000ea2000c1e9900 */
[C---:B------:R-:W-:Y:S01]  /*0930*/  LEA R26, R24.reuse, R1, 0x2 ;  /* 0x00000001181a7211 */ /* 0x040fe200078e10ff */
[----:B------:R-:W-:-:S05]  /*0940*/  VIADD R24, R24, 0x1 ;  /* 0x0000000118187836 */ /* 0x000fca0000000000 */
[----:B------:R-:W-:Y:S01]  /*0950*/  ISETP.NE.AND P0, PT, R24, 0x6, PT ;  /* 0x000000061800780c */ /* 0x000fe20003f05270 */
[----:B--2---:R-:W-:-:S03]  /*0960*/  IMAD.WIDE.U32 R2, R3, R20, RZ ;  /* 0x0000001403027225 */ /* 0x004fc600078e00ff */
[----:B------:R-:W-:-:S04]  /*0970*/  IADD3 R27, P1, PT, R2, R22, RZ ;  /* 0x00000016021b7210 */ /* 0x000fc80007f3e0ff */
[----:B------:R-:W-:Y:S01]  /*0980*/  IADD3.X R22, PT, PT, R3, UR5, RZ, P1, !PT ;  /* 0x0000000503167c10 */ /* 0x000fe20008ffe4ff */
[----:B------:R0:W-:Y:S04]  /*0990*/  STL [R26], R27 ;  /* 0x0000001b1a007387 */ /* 0x0001e80000100800 */
[----:B------:R-:W-:Y:S05]  /*09a0*/  @P0 BRA `(.L_x_25) ;  /* 0xfffffffc00d40947 */ /* 0x000fea000383ffff */
        /* <DEDUP_REMOVED lines=12> */
[----:B------:R-:W-:Y:S01]  /*0a70*/  UMOV UR7, 0x3bf921fb ;  /* 0x3bf921fb00077882 */ /* 0x000fe20000000000 */
[----:B------:R-:W-:-:S02]  /*0a80*/  ISETP.GE.AND P1, PT, R11, RZ, PT ;  /* 0x000000ff0b00720c */ /* 0x000fc40003f26270 */
[-C--:B--2---:R-:W-:Y:S02]  /*0a90*/  @P0 SHF.L.W.U32.HI R20, R3, R18.reuse, R20 ;  /* 0x0000001203140219 */ /* 0x084fe40000010e14 */
[----:B---3--:R-:W-:Y:S02]  /*0aa0*/  @P0 SHF.L.W.U32.HI R3, R2, R18, R3 ;  /* 0x0000001202030219 */ /* 0x008fe40000010e03 */
[--C-:B0-----:R-:W-:Y:S02]  /*0ab0*/  SHF.R.U32.HI R27, RZ, 0x1e, R20.reuse ;  /* 0x0000001eff1b7819 */ /* 0x101fe40000011614 */
[C---:B------:R-:W-:Y:S01]  /*0ac0*/  SHF.L.W.U32.HI R24, R3.reuse, 0x2, R20 ;  /* 0x0000000203187819 */ /* 0x040fe20000010e14 */
[----:B------:R-:W-:-:S03]  /*0ad0*/  IMAD.SHL.U32 R3, R3, 0x4, RZ ;  /* 0x0000000403037824 */ /* 0x000fc600078e00ff */
[----:B------:R-:W-:Y:S02]  /*0ae0*/  SHF.R.S32.HI R18, RZ, 0x1f, R24 ;  /* 0x0000001fff127819 */ /* 0x000fe40000011418 */
[----:B------:R-:W-:Y:S02]  /*0af0*/  LOP3.LUT R20, R24, R11, RZ, 0x3c, !PT ;  /* 0x0000000b18147212 */ /* 0x000fe400078e3cff */
[C---:B------:R-:W-:Y:S02]  /*0b00*/  LOP3.LUT R2, R18.reuse, R3, RZ, 0x3c, !PT ;  /* 0x0000000312027212 */ /* 0x040fe400078e3cff */
[----:B------:R-:W-:Y:S02]  /*0b10*/  LOP3.LUT R3, R18, R24, RZ, 0x3c, !PT ;  /* 0x0000001812037212 */ /* 0x000fe400078e3cff */
[----:B-1----:R-:W-:Y:S02]  /*0b20*/  LEA.HI R22, R24, R27, RZ, 0x1 ;  /* 0x0000001b18167211 */ /* 0x002fe400078f08ff */
[----:B------:R-:W-:-:S02]  /*0b30*/  ISETP.GE.AND P0, PT, R20, RZ, PT ;  /* 0x000000ff1400720c */ /* 0x000fc40003f06270 */
[----:B------:R-:W0:Y:S01]  /*0b40*/  I2F.F64.S64 R2, R2 ;  /* 0x0000000200027312 */ /* 0x000e220000301c00 */
[----:B------:R-:W-:-:S05]  /*0b50*/  IMAD.MOV R20, RZ, RZ, -R22 ;  /* 0x000000ffff147224 */ /* 0x000fca00078e0a16 */
[----:B------:R-:W-:Y:S01]  /*0b60*/  @!P1 MOV R22, R20 ;  /* 0x0000001400169202 */ /* 0x000fe20000000f00 */
[----:B0-----:R-:W-:-:S10]  /*0b70*/  DMUL R18, R2, UR6 ;  /* 0x0000000602127c28 */ /* 0x001fd40008000000 */
[----:B------:R-:W0:Y:S02]  /*0b80*/  F2F.F32.F64 R18, R18 ;  /* 0x0000001200127310 */ /* 0x000e240000301000 */
[----:B0-----:R-:W-:-:S07]  /*0b90*/  FSEL R20, -R18, R18, !P0 ;  /* 0x0000001212147208 */ /* 0x001fce0004000100 */
.L_x_24:
[----:B------:R-:W-:Y:S05]  /*0ba0*/  BSYNC.RECONVERGENT B0 ;  /* 0x0000000000007941 */ /* 0x000fea0003800200 */
.L_x_23:
[----:B------:R-:W-:Y:S01]  /*0bb0*/  FMUL R19, R20, R20 ;  /* 0x0000001414137220 */ /* 0x000fe20000400000 */
[----:B------:R-:W0:Y:S01]  /*0bc0*/  S2R R18, SR_CTAID.Y ;  /* 0x0000000000127919 */ /* 0x000e220000002600 */
[C---:B------:R-:W-:Y:S02]  /*0bd0*/  LOP3.LUT R2, R22.reuse, 0x1, RZ, 0xc0, !PT ;  /* 0x0000000116027812 */ /* 0x040fe400078ec0ff */
[----:B------:R-:W-:Y:S01]  /*0be0*/  FFMA R10, R19, R10, -0.0013887860113754868507 ;  /* 0xbab607ed130a7423 */ /* 0x000fe2000000000a */
[----:B------:R-:W-:Y:S02]  /*0bf0*/  LOP3.LUT P1, RZ, R22, 0x2, RZ, 0xc0, !PT ;  /* 0x0000000216ff7812 */ /* 0x000fe4000782c0ff */
[----:B------:R-:W-:Y:S02]  /*0c00*/  ISETP.NE.U32.AND P0, PT, R2, 0x1, PT ;  /* 0x000000010200780c */ /* 0x000fe40003f05070 */
[----:B------:R-:W1:Y:S02]  /*0c10*/  LDC.64 R2, c[0x0][0x388] ;  /* 0x0000e200ff027b82 */ /* 0x000e640000000a00 */
[----:B------:R-:W-:-:S02]  /*0c20*/  FSEL R12, R12, 0.041666727513074874878, P0 ;  /* 0x3d2aaabb0c0c7808 */ /* 0x000fc40000000000 */
[----:B------:R-:W-:Y:S02]  /*0c30*/  FSEL R10, R10, -0.00019574658654164522886, !P0 ;  /* 0xb94d41530a0a7808 */ /* 0x000fe40004000000 */
[----:B------:R-:W-:Y:S02]  /*0c40*/  FSEL R14, -R14, -0.4999999701976776123, P0 ;  /* 0xbeffffff0e0e7808 */ /* 0x000fe40000000100 */
[----:B------:R-:W-:Y:S01]  /*0c50*/  FSEL R20, R20, 1, P0 ;  /* 0x3f80000014147808 */ /* 0x000fe20000000000 */
[----:B------:R-:W-:-:S04]  /*0c60*/  FFMA R10, R19, R10, R12 ;  /* 0x0000000a130a7223 */ /* 0x000fc8000000000c */
[C---:B------:R-:W-:Y:S01]  /*0c70*/  FFMA R10, R19.reuse, R10, R14 ;  /* 0x0000000a130a7223 */ /* 0x040fe2000000000e */
[----:B------:R-:W-:-:S04]  /*0c80*/  FFMA R19, R19, R20, RZ ;  /* 0x0000001413137223 */ /* 0x000fc800000000ff */
[----:B------:R-:W-:Y:S01]  /*0c90*/  FFMA R10, R19, R10, R20 ;  /* 0x0000000a130a7223 */ /* 0x000fe20000000014 */
[----:B------:R-:W-:-:S03]  /*0ca0*/  IMAD.IADD R19, R0, 0x1, R21 ;  /* 0x0000000100137824 */ /* 0x000fc600078e0215 */
[----:B------:R-:W-:Y:S01]  /*0cb0*/  @P1 FADD R10, RZ, -R10 ;  /* 0x8000000aff0a1221 */ /* 0x000fe20000000000 */
[----:B0-----:R-:W-:-:S03]  /*0cc0*/  IMAD.SHL.U32 R21, R18, 0x2, RZ ;  /* 0x0000000212157824 */ /* 0x001fc600078e00ff */
[----:B------:R-:W-:Y:S01]  /*0cd0*/  FMUL R10, R10, R13 ;  /* 0x0000000d0a0a7220 */ /* 0x000fe20000400000 */
[----:B------:R-:W-:-:S04]  /*0ce0*/  IMAD.WIDE.U32 R18, R19, 0x4, R16 ;  /* 0x0000000413127825 */ /* 0x000fc800078e0010 */
[----:B-----5:R-:W-:Y:S01]  /*0cf0*/  FFMA R27, R4, R10, R25 ;  /* 0x0000000a041b7223 */ /* 0x020fe20000000019 */
[----:B------:R-:W-:-:S04]  /*0d00*/  IMAD.WIDE.U32 R16, R15, 0x4, R16 ;  /* 0x000000040f107825 */ /* 0x000fc800078e0010 */
[----:B-1----:R-:W-:Y:S01]  /*0d10*/  IMAD.WIDE.U32 R2, R21, 0x4, R2 ;  /* 0x0000000415027825 */ /* 0x002fe200078e0002 */
[----:B------:R0:W-:Y:S01]  /*0d20*/  STG.E desc[UR8][R18.64], R27 ;  /* 0x0000001b12007986 */ /* 0x0001e2000c101908 */
[----:B------:R-:W1:Y:S03]  /*0d30*/  LDC.64 R20, c[0x0][0x390] ;  /* 0x0000e400ff147b82 */ /* 0x000e660000000a00 */
[----:B------:R-:W2:Y:S04]  /*0d40*/  LDG.E R10, desc[UR8][R2.64+0x4] ;  /* 0x00000408020a7981 */ /* 0x000ea8000c1e1900 */
[----:B------:R-:W3:Y:S04]  /*0d50*/  LDG.E R17, desc[UR8][R16.64] ;  /* 0x0000000810117981 */ /* 0x000ee8000c1e1900 */
[----:B------:R-:W3:Y:S01]  /*0d60*/  LDG.E R12, desc[UR8][R2.64] ;  /* 0x00000008020c7981 */ /* 0x000ee2000c1e1900 */
[----:B-1----:R-:W-:-:S06]  /*0d70*/  IMAD.WIDE.U32 R20, R15, 0x4, R20 ;  /* 0x000000040f147825 */ /* 0x002fcc00078e0014 */
[----:B------:R-:W4:Y:S01]  /*0d80*/  LDG.E R20, desc[UR8][R20.64] ;  /* 0x0000000814147981 */ /* 0x000f22000c1e1900 */
[----:B------:R-:W-:Y:S01]  /*0d90*/  BSSY.RECONVERGENT B0, `(.L_x_26) ;  /* 0x0000015000007945 */ /* 0x000fe20003800200 */
[----:B--2---:R-:W-:Y:S01]  /*0da0*/  FADD R25, -R25, R10 ;  /* 0x0000000a19197221 */ /* 0x004fe20000000100 */
[----:B---3--:R-:W-:-:S05]  /*0db0*/  FADD R10, R12, -R17 ;  /* 0x800000110c0a7221 */ /* 0x008fca0000000000 */
[----:B------:R-:W-:-:S04]  /*0dc0*/  FSETP.GT.AND P2, PT, |R25|, |R10|, PT ;  /* 0x4000000a1900720b */ /* 0x000fc80003f44200 */
[----:B------:R-:W-:-:S04]  /*0dd0*/  FSEL R15, |R25|, |R10|, P2 ;  /* 0x4000000a190f7208 */ /* 0x000fc80001000200 */
[----:B------:R-:W0:Y:S01]  /*0de0*/  MUFU.RCP R12, R15 ;  /* 0x0000000f000c7308 */ /* 0x000e220000001000 */
[----:B------:R-:W-:Y:S01]  /*0df0*/  FSEL R2, |R10|, |R25|, P2 ;  /* 0x400000190a027208 */ /* 0x000fe20001000200 */
[----:B------:R-:W-:-:S06]  /*0e00*/  FADD R17, R7, -R13 ;  /* 0x8000000d07117221 */ /* 0x000fcc0000000000 */
[----:B------:R-:W1:Y:S01]  /*0e10*/  FCHK P0, R2, R15 ;  /* 0x0000000f02007302 */ /* 0x000e620000000000 */
[----:B------:R-:W-:Y:S01]  /*0e20*/  FMUL R17, R6, R17 ;  /* 0x0000001106117220 */ /* 0x000fe20000400000 */
[----:B0-----:R-:W-:-:S04]  /*0e30*/  FFMA R19, -R15, R12, 1 ;  /* 0x3f8000000f137423 */ /* 0x001fc8000000010c */
[----:B------:R-:W-:-:S04]  /*0e40*/  FFMA R19, R12, R19, R12 ;  /* 0x000000130c137223 */ /* 0x000fc8000000000c */
[----:B------:R-:W-:Y:S01]  /*0e50*/  FFMA R12, R2, R19, RZ ;  /* 0x00000013020c7223 */ /* 0x000fe200000000ff */
[----:B------:R-:W-:-:S03]  /*0e60*/  FFMA R13, R4, R17, R13 ;  /* 0x00000011040d7223 */ /* 0x000fc6000000000d */
[----:B------:R-:W-:Y:S01]  /*0e70*/  FFMA R3, -R15, R12, R2 ;  /* 0x0000000c0f037223 */ /* 0x000fe20000000102 */
[----:B----4-:R-:W-:-:S03]  /*0e80*/  FFMA R13, R8, R20, R13 ;  /* 0x00000014080d7223 */ /* 0x010fc6000000000d */
[----:B------:R-:W-:Y:S01]  /*0e90*/  FFMA R12, R19, R3, R12 ;  /* 0x00000003130c7223 */ /* 0x000fe2000000000c */
[----:B-1----:R-:W-:Y:S06]  /*0ea0*/  @!P0 BRA `(.L_x_27) ;  /* 0x00000000000c8947 */ /* 0x002fec0003800000 */
[----:B------:R-:W-:-:S07]  /*0eb0*/  MOV R12, 0xed0 ;  /* 0x00000ed0000c7802 */ /* 0x000fce0000000f00 */
[----:B------:R-:W-:Y:S05]  /*0ec0*/  CALL.REL.NOINC `($__internal_1_$__cuda_sm3x_div_rn_noftz_f32_slowpath) ;  /* 0x0000000000ac7944 */ /* 0x000fea0003c00000 */
[----:B------:R-:W-:-:S07]  /*0ed0*/  IMAD.MOV.U32 R12, RZ, RZ, R14 ;  /* 0x000000ffff0c7224 */ /* 0x000fce00078e000e */
.L_x_27:
[----:B------:R-:W-:Y:S05]  /*0ee0*/  BSYNC.RECONVERGENT B0 ;  /* 0x0000000000007941 */ /* 0x000fea0003800200 */
.L_x_26:
[----:B------:R-:W0:Y:S02]  /*0ef0*/  LDC.64 R2, c[0x0][0x390] ;  /* 0x0000e400ff027b82 */ /* 0x000e240000000a00 */
[----:B0-----:R-:W-:-:S06]  /*0f00*/  IMAD.WIDE.U32 R2, R23, 0x4, R2 ;  /* 0x0000000417027825 */ /* 0x001fcc00078e0002 */
[----:B------:R0:W2:Y:S01]  /*0f10*/  LDG.E R2, desc[UR8][R2.64] ;  /* 0x0000000802027981 */ /* 0x0000a2000c1e1900 */
[----:B------:R-:W-:Y:S02]  /*0f20*/  IMAD.MOV.U32 R17, RZ, RZ, 0x3b33710b ;  /* 0x3b33710bff117424 */ /* 0x000fe400078e00ff */
[----:B------:R-:W-:Y:S01]  /*0f30*/  FMUL R14, R12, R12 ;  /* 0x0000000c0c0e7220 */ /* 0x000fe20000400000 */
[C---:B------:R-:W-:Y:S02]  /*0f40*/  ISETP.GE.AND P0, PT, R10.reuse, RZ, PT ;  /* 0x000000ff0a00720c */ /* 0x040fe40003f06270 */
[----:B------:R-:W-:Y:S01]  /*0f50*/  FSETP.NEU.AND P3, PT, |R10|, |R25|, PT ;  /* 0x400000190a00720b */ /* 0x000fe20003f6d200 */
[C---:B------:R-:W-:Y:S01]  /*0f60*/  FFMA R17, R14.reuse, R17, -0.015681877732276916504 ;  /* 0xbc8077480e117423 */ /* 0x040fe20000000011 */
[----:B------:R-:W-:Y:S01]  /*0f70*/  FSETP.NEU.AND P1, PT, R15, RZ, PT ;  /* 0x000000ff0f00720b */ /* 0x000fe20003f2d000 */
[----:B------:R-:W-:Y:S02]  /*0f80*/  FADD R10, |R25|, |R10| ;  /* 0x4000000a190a7221 */ /* 0x000fe40000000200 */
[----:B------:R-:W-:-:S04]  /*0f90*/  FFMA R17, R14, R17, 0.042200751602649688721 ;  /* 0x3d2cdab20e117423 */ /* 0x000fc80000000011 */
[----:B------:R-:W-:-:S04]  /*0fa0*/  FFMA R17, R14, R17, -0.074792981147766113281 ;  /* 0xbd992d100e117423 */ /* 0x000fc80000000011 */
[----:B------:R-:W-:-:S04]  /*0fb0*/  FFMA R17, R14, R17, 0.10640415549278259277 ;  /* 0x3dd9ea6c0e117423 */ /* 0x000fc80000000011 */
[----:B------:R-:W-:-:S04]  /*0fc0*/  FFMA R17, R14, R17, -0.14207722246646881104 ;  /* 0xbe117cb10e117423 */ /* 0x000fc80000000011 */
[----:B------:R-:W-:-:S04]  /*0fd0*/  FFMA R17, R14, R17, 0.19993925094604492188 ;  /* 0x3e4cbce00e117423 */ /* 0x000fc80000000011 */
[----:B------:R-:W-:-:S04]  /*0fe0*/  FFMA R17, R14, R17, -0.33333197236061096191 ;  /* 0xbeaaaa7d0e117423 */ /* 0x000fc80000000011 */
[----:B------:R-:W-:Y:S01]  /*0ff0*/  FMUL R17, R14, R17 ;  /* 0x000000110e117220 */ /* 0x000fe20000400000 */
[----:B------:R-:W-:-:S03]  /*1000*/  HFMA2 R14, -RZ, RZ, 1.857421875, -1409 ;  /* 0x3f6ee581ff0e7431 */ /* 0x000fc600000001ff */
[----:B------:R-:W-:-:S04]  /*1010*/  FFMA R17, R17, R12, R12 ;  /* 0x0000000c11117223 */ /* 0x000fc8000000000c */
[C---:B------:R-:W-:Y:S01]  /*1020*/  FFMA R12, R14.reuse, 1.6832555532455444336, -R17 ;  /* 0x3fd774eb0e0c7823 */ /* 0x040fe20000000811 */
[----:B0-----:R-:W-:-:S04]  /*1030*/  FSEL R3, R14, 1.8663789033889770508, P2 ;  /* 0x3feee5810e037808 */ /* 0x001fc80001000000 */
[-C--:B------:R-:W-:Y:S02]  /*1040*/  FSEL R14, R12, R17.reuse, P2 ;  /* 0x000000110c0e7208 */ /* 0x080fe40001000000 */
[----:B------:R-:W-:-:S05]  /*1050*/  FSEL R12, R17, -R17, P2 ;  /* 0x80000011110c7208 */ /* 0x000fca0001000000 */
[----:B------:R-:W-:Y:S01]  /*1060*/  @!P0 FFMA R14, R3, 1.6832555532455444336, R12 ;  /* 0x3fd774eb030e8823 */ /* 0x000fe2000000000c */
[----:B------:R-:W-:-:S05]  /*1070*/  IMAD.MOV.U32 R3, RZ, RZ, 0x4016cbe4 ;  /* 0x4016cbe4ff037424 */ /* 0x000fca00078e00ff */
[----:B------:R-:W-:Y:S02]  /*1080*/  @!P3 FSEL R14, R3, 0.78539818525314331055, !P0 ;  /* 0x3f490fdb030eb808 */ /* 0x000fe40004000000 */
[----:B------:R-:W-:Y:S02]  /*1090*/  @!P1 FSEL R14, RZ, 3.1415927410125732422, P0 ;  /* 0x40490fdbff0e9808 */ /* 0x000fe40000000000 */
[----:B------:R-:W-:Y:S02]  /*10a0*/  FSETP.NAN.AND P0, PT, R10, R10, PT ;  /* 0x0000000a0a00720b */ /* 0x000fe40003f08000 */
[----:B------:R-:W-:-:S04]  /*10b0*/  LOP3.LUT R25, R14, 0x80000000, R25, 0xb8, !PT ;  /* 0x800000000e197812 */ /* 0x000fc800078eb819 */
[----:B------:R-:W-:-:S05]  /*10c0*/  FSEL R10, R10, R25, P0 ;  /* 0x000000190a0a7208 */ /* 0x000fca0000000000 */
[----:B------:R-:W-:-:S05]  /*10d0*/  FADD R3, R10, -R11 ;  /* 0x8000000b0a037221 */ /* 0x000fca0000000000 */
[----:B------:R-:W-:-:S13]  /*10e0*/  FSETP.GEU.AND P0, PT, |R3|, 3.1415927410125732422, PT ;  /* 0x40490fdb0300780b */ /* 0x000fda0003f0e200 */
[----:B------:R-:W-:Y:S01]  /*10f0*/  @P0 FADD R3, -R10, R11 ;  /* 0x0000000b0a030221 */ /* 0x000fe20000000100 */
[----:B------:R-:W-:-:S03]  /*1100*/  VIADD R10, R0, 0xfffffffe ;  /* 0xfffffffe000a7836 */ /* 0x000fc60000000000 */
[----:B------:R-:W-:Y:S02]  /*1110*/  FMUL R3, R6, R3 ;  /* 0x0000000306037220 */ /* 0x000fe40000400000 */
[----:B------:R-:W-:Y:S01]  /*1120*/  ISETP.NE.AND P0, PT, R10, UR4, PT ;  /* 0x000000040a007c0c */ /* 0x000fe2000bf05270 */
[----:B------:R-:W-:Y:S01]  /*1130*/  UIADD3 UR4, UPT, UPT, UR4, 0x1, URZ ;  /* 0x0000000104047890 */ /* 0x000fe2000fffe0ff */
[----:B------:R-:W-:-:S04]  /*1140*/  FFMA R10, R4, R3, R11 ;  /* 0x00000003040a7223 */ /* 0x000fc8000000000b */
[----:B--2---:R-:W-:-:S07]  /*1150*/  FFMA R11, R9, R2, R10 ;  /* 0x00000002090b7223 */ /* 0x004fce000000000a */
[----:B------:R-:W-:Y:S05]  /*1160*/  @P0 BRA `(.L_x_28) ;  /* 0xfffffff000300947 */ /* 0x000fea000383ffff */
[----:B------:R-:W-:Y:S05]  /*1170*/  EXIT ;  /* 0x000000000000794d */ /* 0x000fea0003800000 */
        .weak           $__internal_1_$__cuda_sm3x_div_rn_noftz_f32_slowpath
        .type           $__internal_1_$__cuda_sm3x_div_rn_noftz_f32_slowpath,@function
        .size           $__internal_1_$__cuda_sm3x_div_rn_noftz_f32_slowpath,(.L_x_111 - $__internal_1_$__cuda_sm3x_div_rn_noftz_f32_slowpath)
$__internal_1_$__cuda_sm3x_div_rn_noftz_f32_slowpath:
[--C-:B------:R-:W-:Y:S01]  /*1180*/  SHF.R.U32.HI R14, RZ, 0x17, R15.reuse ;  /* 0x00000017ff0e7819 */ /* 0x100fe2000001160f */
[----:B------:R-:W-:Y:S01]  /*1190*/  BSSY.RECONVERGENT B1, `(.L_x_29) ;  /* 0x0000065000017945 */ /* 0x000fe20003800200 */
[----:B------:R-:W-:Y:S01]  /*11a0*/  SHF.R.U32.HI R3, RZ, 0x17, R2 ;  /* 0x00000017ff037819 */ /* 0x000fe20000011602 */
[----:B------:R-:W-:Y:S01]  /*11b0*/  IMAD.MOV.U32 R18, RZ, RZ, R15 ;  /* 0x000000ffff127224 */ /* 0x000fe200078e000f */
[----:B------:R-:W-:Y:S02]  /*11c0*/  LOP3.LUT R14, R14, 0xff, RZ, 0xc0, !PT ;  /* 0x000000ff0e0e7812 */ /* 0x000fe400078ec0ff */
[----:B------:R-:W-:Y:S02]  /*11d0*/  LOP3.LUT R19, R3, 0xff, RZ, 0xc0, !PT ;  /* 0x000000ff03137812 */ /* 0x000fe400078ec0ff */
[----:B------:R-:W-:Y:S01]  /*11e0*/  MOV R17, R2 ;  /* 0x0000000200117202 */ /* 0x000fe20000000f00 */
[----:B------:R-:W-:Y:S02]  /*11f0*/  VIADD R21, R14, 0xffffffff ;  /* 0xffffffff0e157836 */ /* 0x000fe40000000000 */
[----:B------:R-:W-:-:S03]  /*1200*/  VIADD R20, R19, 0xffffffff ;  /* 0xffffffff13147836 */ /* 0x000fc60000000000 */
[----:B------:R-:W-:-:S04]  /*1210*/  ISETP.GT.U32.AND P0, PT, R21, 0xfd, PT ;  /* 0x000000fd1500780c */ /* 0x000fc80003f04070 */
[----:B------:R-:W-:-:S13]  /*1220*/  ISETP.GT.U32.OR P0, PT, R20, 0xfd, P0 ;  /* 0x000000fd1400780c */ /* 0x000fda0000704470 */
[----:B------:R-:W-:Y:S01]  /*1230*/  @!P0 IMAD.MOV.U32 R16, RZ, RZ, RZ ;  /* 0x000000ffff108224 */ /* 0x000fe200078e00ff */
[----:B------:R-:W-:Y:S06]  /*1240*/  @!P0 BRA `(.L_x_30) ;  /* 0x0000000000608947 */ /* 0x000fec0003800000 */
[----:B------:R-:W-:Y:S01]  /*1250*/  FSETP.GTU.FTZ.AND P1, PT, |R15|, +INF , PT ;  /* 0x7f8000000f00780b */ /* 0x000fe20003f3c200 */
[----:B------:R-:W-:Y:S01]  /*1260*/  IMAD.MOV.U32 R3, RZ, RZ, R15 ;  /* 0x000000ffff037224 */ /* 0x000fe200078e000f */
[----:B------:R-:W-:-:S04]  /*1270*/  FSETP.GTU.FTZ.AND P0, PT, |R2|, +INF , PT ;  /* 0x7f8000000200780b */ /* 0x000fc80003f1c200 */
[----:B------:R-:W-:-:S13]  /*1280*/  PLOP3.LUT P0, PT, P0, P1, PT, 0xf8, 0x8f ;  /* 0x00000000008f781c */ /* 0x000fda0000703f70 */
[----:B------:R-:W-:Y:S05]  /*1290*/  @P0 BRA `(.L_x_31) ;  /* 0x00000004004c0947 */ /* 0x000fea0003800000 */
[----:B------:R-:W-:-:S13]  /*12a0*/  LOP3.LUT P0, RZ, R18, 0x7fffffff, R17, 0xc8, !PT ;  /* 0x7fffffff12ff7812 */ /* 0x000fda000780c811 */
[----:B------:R-:W-:Y:S05]  /*12b0*/  @!P0 BRA `(.L_x_32) ;  /* 0x00000004003c8947 */ /* 0x000fea0003800000 */
[C---:B------:R-:W-:Y:S02]  /*12c0*/  FSETP.NEU.FTZ.AND P3, PT, |R2|.reuse, +INF , PT ;  /* 0x7f8000000200780b */ /* 0x040fe40003f7d200 */
[----:B------:R-:W-:Y:S02]  /*12d0*/  FSETP.NEU.FTZ.AND P1, PT, |R3|, +INF , PT ;  /* 0x7f8000000300780b */ /* 0x000fe40003f3d200 */
[----:B------:R-:W-:-:S11]  /*12e0*/  FSETP.NEU.FTZ.AND P0, PT, |R2|, +INF , PT ;  /* 0x7f8000000200780b */ /* 0x000fd60003f1d200 */
[----:B------:R-:W-:Y:S05]  /*12f0*/  @!P1 BRA !P3, `(.L_x_32) ;  /* 0x00000004002c9947 */ /* 0x000fea0005800000 */
[----:B------:R-:W-:-:S04]  /*1300*/  LOP3.LUT P3, RZ, R17, 0x7fffffff, RZ, 0xc0, !PT ;  /* 0x7fffffff11ff7812 */ /* 0x000fc8000786c0ff */
[----:B------:R-:W-:-:S13]  /*1310*/  PLOP3.LUT P1, PT, P1, P3, PT, 0x2f, 0xf2 ;  /* 0x0000000000f2781c */ /* 0x000fda0000f26577 */
[----:B------:R-:W-:Y:S05]  /*1320*/  @P1 BRA `(.L_x_33) ;  /* 0x0000000400181947 */ /* 0x000fea0003800000 */
[----:B------:R-:W-:-:S04]  /*1330*/  LOP3.LUT P1, RZ, R18, 0x7fffffff, RZ, 0xc0, !PT ;  /* 0x7fffffff12ff7812 */ /* 0x000fc8000782c0ff */
[----:B------:R-:W-:-:S13]  /*1340*/  PLOP3.LUT P0, PT, P0, P1, PT, 0x2f, 0xf2 ;  /* 0x0000000000f2781c */ /* 0x000fda0000702577 */
[----:B------:R-:W-:Y:S05]  /*1350*/  @P0 BRA `(.L_x_34) ;  /* 0x0000000400000947 */ /* 0x000fea0003800000 */
[----:B------:R-:W-:Y:S02]  /*1360*/  ISETP.GE.AND P0, PT, R20, RZ, PT ;  /* 0x000000ff1400720c */ /* 0x000fe40003f06270 */
[----:B------:R-:W-:-:S11]  /*1370*/  ISETP.GE.AND P1, PT, R21, RZ, PT ;  /* 0x000000ff1500720c */ /* 0x000fd60003f26270 */
[----:B------:R-:W-:Y:S01]  /*1380*/  @P0 MOV R16, RZ ;  /* 0x000000ff00100202 */ /* 0x000fe20000000f00 */
[----:B------:R-:W-:Y:S02]  /*1390*/  @!P0 IMAD.MOV.U32 R16, RZ, RZ, -0x40 ;  /* 0xffffffc0ff108424 */ /* 0x000fe400078e00ff */
[----:B------:R-:W-:Y:S01]  /*13a0*/  @!P0 FFMA R17, R2, 1.84467440737095516160e+19, RZ ;  /* 0x5f80000002118823 */ /* 0x000fe200000000ff */
[----:B------:R-:W-:Y:S01]  /*13b0*/  @!P1 FFMA R18, R3, 1.84467440737095516160e+19, RZ ;  /* 0x5f80000003129823 */ /* 0x000fe200000000ff */
[----:B------:R-:W-:-:S07]  /*13c0*/  @!P1 VIADD R16, R16, 0x40 ;  /* 0x0000004010109836 */ /* 0x000fce0000000000 */
.L_x_30:
[----:B------:R-:W-:Y:S01]  /*13d0*/  LEA R3, R14, 0xc0800000, 0x17 ;  /* 0xc08000000e037811 */ /* 0x000fe200078eb8ff */
[----:B------:R-:W-:Y:S01]  /*13e0*/  BSSY.RECONVERGENT B2, `(.L_x_35) ;  /* 0x0000036000027945 */ /* 0x000fe20003800200 */
[----:B------:R-:W-:-:S03]  /*13f0*/  IADD3 R19, PT, PT, R19, -0x7f, RZ ;  /* 0xffffff8113137810 */ /* 0x000fc60007ffe0ff */
[----:B------:R-:W-:Y:S02]  /*1400*/  IMAD.IADD R20, R18, 0x1, -R3 ;  /* 0x0000000112147824 */ /* 0x000fe400078e0a03 */
[C---:B------:R-:W-:Y:S01]  /*1410*/  IMAD R2, R19.reuse, -0x800000, R17 ;  /* 0xff80000013027824 */ /* 0x040fe200078e0211 */
[----:B------:R-:W-:Y:S01]  /*1420*/  IADD3 R19, PT, PT, R19, 0x7f, -R14 ;  /* 0x0000007f13137810 */ /* 0x000fe20007ffe80e */
[----:B------:R-:W0:Y:S01]  /*1430*/  MUFU.RCP R3, R20 ;  /* 0x0000001400037308 */ /* 0x000e220000001000 */
[----:B------:R-:W-:-:S03]  /*1440*/  FADD.FTZ R21, -R20, -RZ ;  /* 0x800000ff14157221 */ /* 0x000fc60000010100 */
[----:B------:R-:W-:Y:S02]  /*1450*/  IMAD.IADD R19, R19, 0x1, R16 ;  /* 0x0000000113137824 */ /* 0x000fe400078e0210 */
[----:B0-----:R-:W-:-:S04]  /*1460*/  FFMA R18, R3, R21, 1 ;  /* 0x3f80000003127423 */ /* 0x001fc80000000015 */
[----:B------:R-:W-:-:S04]  /*1470*/  FFMA R3, R3, R18, R3 ;  /* 0x0000001203037223 */ /* 0x000fc80000000003 */
[----:B------:R-:W-:-:S04]  /*1480*/  FFMA R18, R2, R3, RZ ;  /* 0x0000000302127223 */ /* 0x000fc800000000ff */
[----:B------:R-:W-:-:S04]  /*1490*/  FFMA R17, R21, R18, R2 ;  /* 0x0000001215117223 */ /* 0x000fc80000000002 */
[----:B------:R-:W-:-:S04]  /*14a0*/  FFMA R18, R3, R17, R18 ;  /* 0x0000001103127223 */ /* 0x000fc80000000012 */
[----:B------:R-:W-:-:S04]  /*14b0*/  FFMA R17, R21, R18, R2 ;  /* 0x0000001215117223 */ /* 0x000fc80000000002 */
[----:B------:R-:W-:-:S05]  /*14c0*/  FFMA R2, R3, R17, R18 ;  /* 0x0000001103027223 */ /* 0x000fca0000000012 */
[----:B------:R-:W-:-:S04]  /*14d0*/  SHF.R.U32.HI R14, RZ, 0x17, R2 ;  /* 0x00000017ff0e7819 */ /* 0x000fc80000011602 */
[----:B------:R-:W-:-:S05]  /*14e0*/  LOP3.LUT R14, R14, 0xff, RZ, 0xc0, !PT ;  /* 0x000000ff0e0e7812 */ /* 0x000fca00078ec0ff */
[----:B------:R-:W-:-:S04]  /*14f0*/  IMAD.IADD R20, R14, 0x1, R19 ;  /* 0x000000010e147824 */ /* 0x000fc800078e0213 */
[----:B------:R-:W-:-:S05]  /*1500*/  VIADD R14, R20, 0xffffffff ;  /* 0xffffffff140e7836 */ /* 0x000fca0000000000 */
[----:B------:R-:W-:-:S13]  /*1510*/  ISETP.GE.U32.AND P0, PT, R14, 0xfe, PT ;  /* 0x000000fe0e00780c */ /* 0x000fda0003f06070 */
[----:B------:R-:W-:Y:S05]  /*1520*/  @!P0 BRA `(.L_x_36) ;  /* 0x0000000000808947 */ /* 0x000fea0003800000 */
[----:B------:R-:W-:-:S13]  /*1530*/  ISETP.GT.AND P0, PT, R20, 0xfe, PT ;  /* 0x000000fe1400780c */ /* 0x000fda0003f04270 */
[----:B------:R-:W-:Y:S05]  /*1540*/  @P0 BRA `(.L_x_37) ;  /* 0x00000000006c0947 */ /* 0x000fea0003800000 */
[----:B------:R-:W-:-:S13]  /*1550*/  ISETP.GE.AND P0, PT, R20, 0x1, PT ;  /* 0x000000011400780c */ /* 0x000fda0003f06270 */
[----:B------:R-:W-:Y:S05]  /*1560*/  @P0 BRA `(.L_x_38) ;  /* 0x0000000000740947 */ /* 0x000fea0003800000 */
[----:B------:R-:W-:Y:S02]  /*1570*/  ISETP.GE.AND P0, PT, R20, -0x18, PT ;  /* 0xffffffe81400780c */ /* 0x000fe40003f06270 */
[----:B------:R-:W-:-:S11]  /*1580*/  LOP3.LUT R2, R2, 0x80000000, RZ, 0xc0, !PT ;  /* 0x8000000002027812 */ /* 0x000fd600078ec0ff */
[----:B------:R-:W-:Y:S05]  /*1590*/  @!P0 BRA `(.L_x_38) ;  /* 0x0000000000688947 */ /* 0x000fea0003800000 */
[CCC-:B------:R-:W-:Y:S01]  /*15a0*/  FFMA.RZ R14, R3.reuse, R17.reuse, R18.reuse ;  /* 0x00000011030e7223 */ /* 0x1c0fe2000000c012 */
[C---:B------:R-:W-:Y:S02]  /*15b0*/  ISETP.NE.AND P3, PT, R20.reuse, RZ, PT ;  /* 0x000000ff1400720c */ /* 0x040fe40003f65270 */
[----:B------:R-:W-:Y:S02]  /*15c0*/  ISETP.NE.AND P1, PT, R20, RZ, PT ;  /* 0x000000ff1400720c */ /* 0x000fe40003f25270 */
[----:B------:R-:W-:Y:S01]  /*15d0*/  LOP3.LUT R16, R14, 0x7fffff, RZ, 0xc0, !PT ;  /* 0x007fffff0e107812 */ /* 0x000fe200078ec0ff */
[CCC-:B------:R-:W-:Y:S01]  /*15e0*/  FFMA.RP R14, R3.reuse, R17.reuse, R18.reuse ;  /* 0x00000011030e7223 */ /* 0x1c0fe20000008012 */
[----:B------:R-:W-:Y:S01]  /*15f0*/  FFMA.RM R3, R3, R17, R18 ;  /* 0x0000001103037223 */ /* 0x000fe20000004012 */
[----:B------:R-:W-:Y:S01]  /*1600*/  IADD3 R17, PT, PT, R20, 0x20, RZ ;  /* 0x0000002014117810 */ /* 0x000fe20007ffe0ff */
[----:B------:R-:W-:Y:S01]  /*1610*/  IMAD.MOV R18, RZ, RZ, -R20 ;  /* 0x000000ffff127224 */ /* 0x000fe200078e0a14 */
[----:B------:R-:W-:-:S02]  /*1620*/  LOP3.LUT R16, R16, 0x800000, RZ, 0xfc, !PT ;  /* 0x0080000010107812 */ /* 0x000fc400078efcff */
[----:B------:R-:W-:Y:S02]  /*1630*/  FSETP.NEU.FTZ.AND P0, PT, R14, R3, PT ;  /* 0x000000030e00720b */ /* 0x000fe40003f1d000 */
[----:B------:R-:W-:Y:S02]  /*1640*/  SHF.L.U32 R17, R16, R17, RZ ;  /* 0x0000001110117219 */ /* 0x000fe400000006ff */
[----:B------:R-:W-:Y:S02]  /*1650*/  SEL R3, R18, RZ, P3 ;  /* 0x000000ff12037207 */ /* 0x000fe40001800000 */
[----:B------:R-:W-:Y:S02]  /*1660*/  ISETP.NE.AND P1, PT, R17, RZ, P1 ;  /* 0x000000ff1100720c */ /* 0x000fe40000f25270 */
[----:B------:R-:W-:Y:S02]  /*1670*/  SHF.R.U32.HI R3, RZ, R3, R16 ;  /* 0x00000003ff037219 */ /* 0x000fe40000011610 */
[----:B------:R-:W-:-:S02]  /*1680*/  PLOP3.LUT P0, PT, P0, P1, PT, 0xf8, 0x8f ;  /* 0x00000000008f781c */ /* 0x000fc40000703f70 */
[----:B------:R-:W-:Y:S02]  /*1690*/  SHF.R.U32.HI R17, RZ, 0x1, R3 ;  /* 0x00000001ff117819 */ /* 0x000fe40000011603 */
[----:B------:R-:W-:-:S04]  /*16a0*/  SEL R14, RZ, 0x1, !P0 ;  /* 0x00000001ff0e7807 */ /* 0x000fc80004000000 */
[----:B------:R-:W-:-:S04]  /*16b0*/  LOP3.LUT R14, R14, 0x1, R17, 0xf8, !PT ;  /* 0x000000010e0e7812 */ /* 0x000fc800078ef811 */
[----:B------:R-:W-:-:S05]  /*16c0*/  LOP3.LUT R14, R14, R3, RZ, 0xc0, !PT ;  /* 0x000000030e0e7212 */ /* 0x000fca00078ec0ff */
[----:B------:R-:W-:-:S05]  /*16d0*/  IMAD.IADD R17, R17, 0x1, R14 ;  /* 0x0000000111117824 */ /* 0x000fca00078e020e */
[----:B------:R-:W-:Y:S01]  /*16e0*/  LOP3.LUT R2, R17, R2, RZ, 0xfc, !PT ;  /* 0x0000000211027212 */ /* 0x000fe200078efcff */
[----:B------:R-:W-:Y:S06]  /*16f0*/  BRA `(.L_x_38) ;  /* 0x0000000000107947 */ /* 0x000fec0003800000 */
.L_x_37:
[----:B------:R-:W-:-:S04]  /*1700*/  LOP3.LUT R2, R2, 0x80000000, RZ, 0xc0, !PT ;  /* 0x8000000002027812 */ /* 0x000fc800078ec0ff */
[----:B------:R-:W-:Y:S01]  /*1710*/  LOP3.LUT R2, R2, 0x7f800000, RZ, 0xfc, !PT ;  /* 0x7f80000002027812 */ /* 0x000fe200078efcff */
[----:B------:R-:W-:Y:S06]  /*1720*/  BRA `(.L_x_38) ;  /* 0x0000000000047947 */ /* 0x000fec0003800000 */
.L_x_36:
[----:B------:R-:W-:-:S07]  /*1730*/  IMAD R2, R19, 0x800000, R2 ;  /* 0x0080000013027824 */ /* 0x000fce00078e0202 */
.L_x_38:
[----:B------:R-:W-:Y:S05]  /*1740*/  BSYNC.RECONVERGENT B2 ;  /* 0x0000000000027941 */ /* 0x000fea0003800200 */
.L_x_35:
[----:B------:R-:W-:Y:S05]  /*1750*/  BRA `(.L_x_39) ;  /* 0x0000000000207947 */ /* 0x000fea0003800000 */
.L_x_34:
[----:B------:R-:W-:-:S04]  /*1760*/  LOP3.LUT R2, R18, 0x80000000, R17, 0x48, !PT ;  /* 0x8000000012027812 */ /* 0x000fc800078e4811 */
[----:B------:R-:W-:Y:S01]  /*1770*/  LOP3.LUT R2, R2, 0x7f800000, RZ, 0xfc, !PT ;  /* 0x7f80000002027812 */ /* 0x000fe200078efcff */
[----:B------:R-:W-:Y:S06]  /*1780*/  BRA `(.L_x_39) ;  /* 0x0000000000147947 */ /* 0x000fec0003800000 */
.L_x_33:
[----:B------:R-:W-:Y:S01]  /*1790*/  LOP3.LUT R2, R18, 0x80000000, R17, 0x48, !PT ;  /* 0x8000000012027812 */ /* 0x000fe200078e4811 */
[----:B------:R-:W-:Y:S06]  /*17a0*/  BRA `(.L_x_39) ;  /* 0x00000000000c7947 */ /* 0x000fec0003800000 */
.L_x_32:
[----:B------:R-:W0:Y:S01]  /*17b0*/  MUFU.RSQ R2, -QNAN ;  /* 0xffc0000000027908 */ /* 0x000e220000001400 */
[----:B------:R-:W-:Y:S05]  /*17c0*/  BRA `(.L_x_39) ;  /* 0x0000000000047947 */ /* 0x000fea0003800000 */
.L_x_31:
[----:B------:R-:W-:-:S07]  /*17d0*/  FADD.FTZ R2, R2, R3 ;  /* 0x0000000302027221 */ /* 0x000fce0000010000 */
.L_x_39:
[----:B------:R-:W-:Y:S05]  /*17e0*/  BSYNC.RECONVERGENT B1 ;  /* 0x0000000000017941 */ /* 0x000fea0003800200 */
.L_x_29:
[----:B0-----:R-:W-:Y:S01]  /*17f0*/  MOV R14, R2 ;  /* 0x00000002000e7202 */ /* 0x001fe20000000f00 */
[----:B------:R-:W-:Y:S02]  /*1800*/  IMAD.MOV.U32 R2, RZ, RZ, R12 ;  /* 0x000000ffff027224 */ /* 0x000fe400078e000c */
[----:B------:R-:W-:-:S04]  /*1810*/  IMAD.MOV.U32 R3, RZ, RZ, 0x0 ;  /* 0x00000000ff037424 */ /* 0x000fc800078e00ff */
[----:B------:R-:W-:Y:S05]  /*1820*/  RET.REL.NODEC R2 `(_Z29dynamic_evolution_no_gradientPfS_S_S_S_) ;  /* 0xffffffe402f47950 */ /* 0x000fea0003c3ffff */
.L_x_40:
        /* <DEDUP_REMOVED lines=13> */
.L_x_111:


//--------------------- .text._Z15identify_safetyPfS_S_ --------------------------
	.section	.text._Z15identify_safetyPfS_S_,"ax",@progbits
	.align	128
        .global         _Z15identify_safetyPfS_S_
        .type           _Z15identify_safetyPfS_S_,@function
        .size           _Z15identify_safetyPfS_S_,(.L_x_117 - _Z15identify_safetyPfS_S_)
        .other          _Z15identify_safetyPfS_S_,@"STO_CUDA_ENTRY STV_DEFAULT"
_Z15identify_safetyPfS_S_:
.text._Z15identify_safetyPfS_S_:
[----:B------:R-:W-:Y:S08]  /*0000*/  LDC R1, c[0x0][0x37c] ;  /* 0x0000df00ff017b82 */ /* 0x000ff00000000800 */
[----:B------:R-:W0:Y:S01]  /*0010*/  LDC.64 R2, c[0x0][0x390] ;  /* 0x0000e400ff027b82 */ /* 0x000e220000000a00 */
[----:B------:R-:W0:Y:S02]  /*0020*/  LDCU.64 UR6, c[0x0][0x358] ;  /* 0x00006b00ff0677ac */ /* 0x000e240008000a00 */
[----:B0-----:R-:W2:Y:S01]  /*0030*/  LDG.E R2, desc[UR6][R2.64+0x18] ;  /* 0x0000180602027981 */ /* 0x001ea2000c1e1900 */
[----:B------:R-:W-:Y:S01]  /*0040*/  BSSY.RECONVERGENT B0, `(.L_x_41) ;  /* 0x000001d000007945 */ /* 0x000fe20003800200 */
[----:B--2---:R-:W0:Y:S02]  /*0050*/  F2I.S64 R4, R2 ;  /* 0x0000000200047311 */ /* 0x004e240000201900 */
[----:B0-----:R-:W-:-:S05]  /*0060*/  IMAD.MOV.U32 R8, RZ, RZ, R4 ;  /* 0x000000ffff087224 */ /* 0x001fca00078e0004 */
[----:B------:R-:W-:-:S13]  /*0070*/  ISETP.GE.AND P0, PT, R8, 0x2, PT ;  /* 0x000000020800780c */ /* 0x000fda0003f06270 */
[----:B------:R-:W-:Y:S05]  /*0080*/  @!P0 BRA `(.L_x_42) ;  /* 0x0000000000488947 */ /* 0x000fea0003800000 */
[----:B------:R-:W0:Y:S01]  /*0090*/  S2R R7, SR_TID.X ;  /* 0x0000000000077919 */ /* 0x000e220000002100 */
[----:B------:R-:W1:Y:S01]  /*00a0*/  S2UR UR4, SR_CTAID.X ;  /* 0x00000000000479c3 */ /* 0x000e620000002500 */
[----:B------:R-:W1:Y:S01]  /*00b0*/  LDCU UR5, c[0x0][0x360] ;  /* 0x00006c00ff0577ac */ /* 0x000e620008000800 */
[----:B------:R-:W-:-:S06]  /*00c0*/  HFMA2 R9, -RZ, RZ, 0, 5.9604644775390625e-08 ;  /* 0x00000001ff097431 */ /* 0x000fcc00000001ff */
[----:B------:R-:W2:Y:S01]  /*00d0*/  LDC.64 R4, c[0x0][0x380] ;  /* 0x0000e000ff047b82 */ /* 0x000ea20000000a00 */
[----:B-1----:R-:W-:-:S06]  /*00e0*/  UIMAD UR4, UR4, UR5, URZ ;  /* 0x00000005040472a4 */ /* 0x002fcc000f8e02ff */
[----:B------:R-:W-:Y:S02]  /*00f0*/  IMAD.U32 R6, RZ, RZ, UR4 ;  /* 0x00000004ff067e24 */ /* 0x000fe4000f8e00ff */
[----:B0-----:R-:W-:-:S04]  /*0100*/  VIADD R0, R7, UR4 ;  /* 0x0000000407007c36 */ /* 0x001fc80008000000 */
[----:B------:R-:W-:-:S07]  /*0110*/  IMAD R0, R8, R0, RZ ;  /* 0x0000000008007224 */ /* 0x000fce00078e02ff */
.L_x_44:
[----:B------:R-:W-:-:S05]  /*0120*/  IADD3 R3, PT, PT, R0, R9, RZ ;  /* 0x0000000900037210 */ /* 0x000fca0007ffe0ff */
[----:B--2---:R-:W-:-:S06]  /*0130*/  IMAD.WIDE.U32 R2, R3, 0x4, R4 ;  /* 0x0000000403027825 */ /* 0x004fcc00078e0004 */
[----:B------:R-:W2:Y:S01]  /*0140*/  LDG.E R2, desc[UR6][R2.64] ;  /* 0x0000000602027981 */ /* 0x000ea2000c1e1900 */
[----:B------:R-:W-:Y:S01]  /*0150*/  IMAD.MOV.U32 R11, RZ, RZ, RZ ;  /* 0x000000ffff0b7224 */ /* 0x000fe200078e00ff */
[----:B--2---:R-:W-:-:S13]  /*0160*/  FSETP.GE.AND P0, PT, R2, 0.5, PT ;  /* 0x3f0000000200780b */ /* 0x004fda0003f06000 */
[----:B------:R-:W-:Y:S05]  /*0170*/  @P0 BRA `(.L_x_43) ;  /* 0x0000000000240947 */ /* 0x000fea0003800000 */
[----:B------:R-:W-:-:S04]  /*0180*/  IADD3 R9, PT, PT, R9, 0x1, RZ ;  /* 0x0000000109097810 */ /* 0x000fc80007ffe0ff */
[----:B------:R-:W-:-:S13]  /*0190*/  ISETP.NE.AND P0, PT, R9, R8, PT ;  /* 0x000000080900720c */ /* 0x000fda0003f05270 */
[----:B------:R-:W-:Y:S05]  /*01a0*/  @P0 BRA `(.L_x_44) ;  /* 0xfffffffc00dc0947 */ /* 0x000fea000383ffff */
.L_x_42:
[----:B------:R-:W0:Y:S01]  /*01b0*/  S2UR UR5, SR_CTAID.X ;  /* 0x00000000000579c3 */ /* 0x000e220000002500 */
[----:B------:R-:W0:Y:S01]  /*01c0*/  LDCU UR4, c[0x0][0x360] ;  /* 0x00006c00ff0477ac */ /* 0x000e220008000800 */
[----:B------:R-:W1:Y:S01]  /*01d0*/  S2R R7, SR_TID.X ;  /* 0x0000000000077919 */ /* 0x000e620000002100 */
[----:B------:R-:W-:Y:S01]  /*01e0*/  IMAD.MOV.U32 R11, RZ, RZ, 0x3f800000 ;  /* 0x3f800000ff0b7424 */ /* 0x000fe200078e00ff */
[----:B0-----:R-:W-:-:S06]  /*01f0*/  UIMAD UR4, UR5, UR4, URZ ;  /* 0x00000004050472a4 */ /* 0x001fcc000f8e02ff */
[----:B------:R-:W-:-:S07]  /*0200*/  MOV R6, UR4 ;  /* 0x0000000400067c02 */ /* 0x000fce0008000f00 */
.L_x_43:
[----:B------:R-:W-:Y:S05]  /*0210*/  BSYNC.RECONVERGENT B0 ;  /* 0x0000000000007941 */ /* 0x000fea0003800200 */
.L_x_41:
[----:B------:R-:W0:Y:S01]  /*0220*/  LDC.64 R2, c[0x0][0x388] ;  /* 0x0000e200ff027b82 */ /* 0x000e220000000a00 */
[----:B-1----:R-:W-:-:S05]  /*0230*/  IADD3 R7, PT, PT, R7, R6, RZ ;  /* 0x0000000607077210 */ /* 0x002fca0007ffe0ff */
[----:B0-----:R-:W-:-:S05]  /*0240*/  IMAD.WIDE.U32 R2, R7, 0x4, R2 ;  /* 0x0000000407027825 */ /* 0x001fca00078e0002 */
[----:B------:R-:W-:Y:S01]  /*0250*/  STG.E desc[UR6][R2.64], R11 ;  /* 0x0000000b02007986 */ /* 0x000fe2000c101906 */
[----:B------:R-:W-:Y:S05]  /*0260*/  EXIT ;  /* 0x000000000000794d */ /* 0x000fea0003800000 */
.L_x_45:
        /* <DEDUP_REMOVED lines=9> */
.L_x_117:


//--------------------- .text._Z18identify_collisionPfS_S_S_ --------------------------
	.section	.text._Z18identify_collisionPfS_S_S_,"ax",@progbits
	.align	128
        .global         _Z18identify_collisionPfS_S_S_
        .type           _Z18identify_collisionPfS_S_S_,@function
        .size           _Z18identify_collisionPfS_S_S_,(.L_x_118 - _Z18identify_collisionPfS_S_S_)
        .other          _Z18identify_collisionPfS_S_S_,@"STO_CUDA_ENTRY STV_DEFAULT"
_Z18identify_collisionPfS_S_S_:
.text._Z18identify_collisionPfS_S_S_:
[----:B------:R-:W-:Y:S01]  /*0000*/  LDC R1, c[0x0][0x37c] ;  /* 0x0000df00ff017b82 */ /* 0x000fe20000000800 */
[----:B------:R-:W0:Y:S07]  /*0010*/  S2R R2, SR_TID.X ;  /* 0x0000000000027919 */ /* 0x000e2e0000002100 */
[----:B------:R-:W1:Y:S01]  /*0020*/  S2UR UR5, SR_CTAID.X ;  /* 0x00000000000579c3 */ /* 0x000e620000002500 */
[----:B------:R-:W2:Y:S01]  /*0030*/  LDCU.64 UR6, c[0x0][0x358] ;  /* 0x00006b00ff0677ac */ /* 0x000ea20008000a00 */
[----:B------:R-:W3:Y:S01]  /*0040*/  S2R R3, SR_CTAID.Y ;  /* 0x0000000000037919 */ /* 0x000ee20000002600 */
[----:B------:R-:W1:Y:S05]  /*0050*/  LDCU UR4, c[0x0][0x360] ;  /* 0x00006c00ff0477ac */ /* 0x000e6a0008000800 */
[----:B------:R-:W3:Y:S08]  /*0060*/  LDC R4, c[0x0][0x374] ;  /* 0x0000dd00ff047b82 */ /* 0x000ef00000000800 */
[----:B------:R-:W4:Y:S08]  /*0070*/  LDC.64 R14, c[0x0][0x388] ;  /* 0x0000e200ff0e7b82 */ /* 0x000f300000000a00 */
[----:B------:R-:W2:Y:S01]  /*0080*/  LDC.64 R6, c[0x0][0x398] ;  /* 0x0000e600ff067b82 */ /* 0x000ea20000000a00 */
[----:B-1----:R-:W-:-:S07]  /*0090*/  UIMAD UR4, UR5, UR4, URZ ;  /* 0x00000004050472a4 */ /* 0x002fce000f8e02ff */
[----:B------:R-:W1:Y:S01]  /*00a0*/  LDC R5, c[0x0][0x370] ;  /* 0x0000dc00ff057b82 */ /* 0x000e620000000800 */
[----:B0-----:R-:W-:-:S05]  /*00b0*/  IADD3 R8, PT, PT, R2, UR4, RZ ;  /* 0x0000000402087c10 */ /* 0x001fca000fffe0ff */
[----:B---3--:R-:W-:-:S04]  /*00c0*/  IMAD R9, R8, R4, R3 ;  /* 0x0000000408097224 */ /* 0x008fc800078e0203 */
[----:B----4-:R-:W-:Y:S01]  /*00d0*/  IMAD.WIDE.U32 R14, R9, 0x4, R14 ;  /* 0x00000004090e7825 */ /* 0x010fe200078e000e */
[----:B------:R-:W-:Y:S01]  /*00e0*/  LOP3.LUT P0, RZ, R2, UR5, RZ, 0xfc, !PT ;  /* 0x0000000502ff7c12 */ /* 0x000fe2000f80fcff */
[----:B--2---:R1:W5:Y:S03]  /*00f0*/  LDG.E R0, desc[UR6][R6.64+0x14] ;  /* 0x0000140606007981 */ /* 0x004366000c1e1900 */
[----:B------:R-:W-:Y:S01]  /*0100*/  ISETP.NE.OR P0, PT, R3, 0x1, P0 ;  /* 0x000000010300780c */ /* 0x000fe20000705670 */
[----:B------:R-:W-:Y:S01]  /*0110*/  BSSY.RECONVERGENT B0, `(.L_x_46) ;  /* 0x0000063000007945 */ /* 0x000fe20003800200 */
[----:B------:R0:W-:Y:S01]  /*0120*/  STG.E desc[UR6][R14.64], RZ ;  /* 0x000000ff0e007986 */ /* 0x0001e2000c101906 */
[----:B-1----:R-:W-:-:S04]  /*0130*/  SHF.R.U32.HI R6, RZ, 0x1, R5 ;  /* 0x00000001ff067819 */ /* 0x002fc80000011605 */
[----:B------:R-:W-:-:S04]  /*0140*/  ISETP.LE.U32.AND P1, PT, R6, UR5, PT ;  /* 0x0000000506007c0c */ /* 0x000fc8000bf23070 */
[----:B------:R-:W-:-:S04]  /*0150*/  SEL R6, R6, RZ, P1 ;  /* 0x000000ff06067207 */ /* 0x000fc80000800000 */
[----:B------:R-:W-:-:S04]  /*0160*/  IADD3 R6, PT, PT, -R6, UR5, RZ ;  /* 0x0000000506067c10 */ /* 0x000fc8000fffe1ff */
[----:B------:R-:W-:Y:S01]  /*0170*/  SHF.R.U32.HI R7, RZ, 0x2, R6 ;  /* 0x00000002ff077819 */ /* 0x000fe20000011606 */
[----:B0-----:R-:W-:Y:S06]  /*0180*/  @P0 BRA `(.L_x_47) ;  /* 0x00000004006c0947 */ /* 0x001fec0003800000 */
[----:B------:R-:W-:-:S13]  /*0190*/  ISETP.GE.U32.AND P0, PT, R5, 0x8, PT ;  /* 0x000000080500780c */ /* 0x000fda0003f06070 */
[----:B------:R-:W-:Y:S05]  /*01a0*/  @!P0 BRA `(.L_x_47) ;  /* 0x0000000400648947 */ /* 0x000fea0003800000 */
[----:B------:R-:W-:-:S04]  /*01b0*/  SHF.R.U32.HI R8, RZ, 0x3, R5 ;  /* 0x00000003ff087819 */ /* 0x000fc80000011605 */
[C---:B------:R-:W-:Y:S01]  /*01c0*/  LOP3.LUT R6, R8.reuse, 0x3, RZ, 0xc0, !PT ;  /* 0x0000000308067812 */ /* 0x040fe200078ec0ff */
[----:B------:R-:W-:-:S03]  /*01d0*/  VIADD R9, R8, 0xffffffff ;  /* 0xffffffff08097836 */ /* 0x000fc60000000000 */
[----:B------:R-:W-:Y:S02]  /*01e0*/  ISETP.NE.AND P0, PT, R6, RZ, PT ;  /* 0x000000ff0600720c */ /* 0x000fe40003f05270 */
[----:B------:R-:W-:Y:S01]  /*01f0*/  ISETP.GE.U32.AND P1, PT, R9, 0x3, PT ;  /* 0x000000030900780c */ /* 0x000fe20003f26070 */
[----:B------:R-:W-:-:S12]  /*0200*/  HFMA2 R9, -RZ, RZ, 0, 0 ;  /* 0x00000000ff097431 */ /* 0x000fd800000001ff */
[----:B------:R-:W-:Y:S05]  /*0210*/  @!P1 BRA `(.L_x_48) ;  /* 0x0000000000e09947 */ /* 0x000fea0003800000 */
[----:B------:R-:W-:Y:S01]  /*0220*/  LOP3.LUT R26, R8, 0x1ffffffc, RZ, 0xc0, !PT ;  /* 0x1ffffffc081a7812 */ /* 0x000fe200078ec0ff */
[----:B------:R-:W-:Y:S01]  /*0230*/  IMAD.SHL.U32 R12, R4, 0x2, RZ ;  /* 0x00000002040c7824 */ /* 0x000fe200078e00ff */
[----:B------:R-:W-:Y:S01]  /*0240*/  LOP3.LUT R9, R8, 0xffffffc, RZ, 0xc0, !PT ;  /* 0x0ffffffc08097812 */ /* 0x000fe200078ec0ff */
[C---:B------:R-:W-:Y:S01]  /*0250*/  IMAD R24, R4.reuse, 0x3, RZ ;  /* 0x0000000304187824 */ /* 0x040fe200078e02ff */
[C---:B------:R-:W-:Y:S01]  /*0260*/  SHF.L.U32 R11, R4.reuse, 0x2, RZ ;  /* 0x00000002040b7819 */ /* 0x040fe200000006ff */
[C---:B------:R-:W-:Y:S01]  /*0270*/  IMAD R13, R4.reuse, 0x5, RZ ;  /* 0x00000005040d7824 */ /* 0x040fe200078e02ff */
[----:B------:R-:W-:Y:S01]  /*0280*/  MOV R29, 0x1 ;  /* 0x00000001001d7802 */ /* 0x000fe20000000f00 */
[----:B------:R-:W-:Y:S01]  /*0290*/  IMAD R25, R4, 0x6, RZ ;  /* 0x0000000604197824 */ /* 0x000fe200078e02ff */
[----:B------:R-:W-:Y:S01]  /*02a0*/  IADD3 R26, PT, PT, -R26, RZ, RZ ;  /* 0x000000ff1a1a7210 */ /* 0x000fe20007ffe1ff */
[----:B------:R-:W-:Y:S02]  /*02b0*/  IMAD R27, R4, 0x7, RZ ;  /* 0x00000007041b7824 */ /* 0x000fe400078e02ff */
[----:B------:R-:W-:-:S02]  /*02c0*/  IMAD.MOV.U32 R8, RZ, RZ, RZ ;  /* 0x000000ffff087224 */ /* 0x000fc400078e00ff */
[----:B------:R-:W-:-:S07]  /*02d0*/  IMAD.MOV.U32 R10, RZ, RZ, R4 ;  /* 0x000000ffff0a7224 */ /* 0x000fce00078e0004 */
.L_x_49:
[----:B0-----:R-:W0:Y:S01]  /*02e0*/  LDC.64 R18, c[0x0][0x380] ;  /* 0x0000e000ff127b82 */ /* 0x001e220000000a00 */
[----:B------:R-:W-:-:S07]  /*02f0*/  VIADD R21, R29, 0xffffffff ;  /* 0xffffffff1d157836 */ /* 0x000fce0000000000 */
[----:B------:R-:W1:Y:S01]  /*0300*/  LDC.64 R16, c[0x0][0x390] ;  /* 0x0000e400ff107b82 */ /* 0x000e620000000a00 */
[----:B0-----:R-:W-:-:S05]  /*0310*/  IMAD.WIDE.U32 R20, R21, 0x4, R18 ;  /* 0x0000000415147825 */ /* 0x001fca00078e0012 */
[----:B------:R0:W2:Y:S01]  /*0320*/  LDG.E R28, desc[UR6][R20.64+0x4] ;  /* 0x00000406141c7981 */ /* 0x0000a2000c1e1900 */
[----:B------:R-:W-:Y:S01]  /*0330*/  IADD3 R23, PT, PT, R10, 0x1, RZ ;  /* 0x000000010a177810 */ /* 0x000fe20007ffe0ff */
[----:B-1----:R-:W-:-:S04]  /*0340*/  IMAD.WIDE.U32 R16, R8, 0x4, R16 ;  /* 0x0000000408107825 */ /* 0x002fc800078e0010 */
[--C-:B0-----:R-:W-:Y:S01]  /*0350*/  IMAD.WIDE.U32 R20, R23, 0x4, R18.reuse ;  /* 0x0000000417147825 */ /* 0x101fe200078e0012 */
[----:B--2---:R0:W-:Y:S04]  /*0360*/  STG.E desc[UR6][R16.64], R28 ;  /* 0x0000001c10007986 */ /* 0x0041e8000c101906 */
[----:B0-----:R-:W2:Y:S01]  /*0370*/  LDG.E R28, desc[UR6][R20.64] ;  /* 0x00000006141c7981 */ /* 0x001ea2000c1e1900 */
[----:B------:R-:W-:-:S03]  /*0380*/  IMAD.WIDE.U32 R22, R12, 0x4, R18 ;  /* 0x000000040c167825 */ /* 0x000fc600078e0012 */
[----:B--2---:R-:W-:Y:S04]  /*0390*/  STG.E desc[UR6][R16.64+0x4], R28 ;  /* 0x0000041c10007986 */ /* 0x004fe8000c101906 */
[----:B------:R0:W2:Y:S02]  /*03a0*/  LDG.E R23, desc[UR6][R22.64+0x4] ;  /* 0x0000040616177981 */ /* 0x0000a4000c1e1900 */
[----:B0-----:R-:W-:Y:S02]  /*03b0*/  VIADD R22, R24, 0x1 ;  /* 0x0000000118167836 */ /* 0x001fe40000000000 */
[----:B--2---:R0:W-:Y:S02]  /*03c0*/  STG.E desc[UR6][R16.64+0x8], R23 ;  /* 0x0000081710007986 */ /* 0x0041e4000c101906 */
[----:B0-----:R-:W-:-:S06]  /*03d0*/  IMAD.WIDE.U32 R22, R22, 0x4, R18 ;  /* 0x0000000416167825 */ /* 0x001fcc00078e0012 */
[----:B------:R-:W2:Y:S01]  /*03e0*/  LDG.E R22, desc[UR6][R22.64] ;  /* 0x0000000616167981 */ /* 0x000ea2000c1e1900 */
[----:B------:R-:W-:-:S03]  /*03f0*/  IMAD.WIDE.U32 R20, R11, 0x4, R18 ;  /* 0x000000040b147825 */ /* 0x000fc600078e0012 */
[----:B--2---:R0:W-:Y:S04]  /*0400*/  STG.E desc[UR6][R16.64+0xc], R22 ;  /* 0x00000c1610007986 */ /* 0x0041e8000c101906 */
[----:B------:R1:W2:Y:S02]  /*0410*/  LDG.E R28, desc[UR6][R20.64+0x4] ;  /* 0x00000406141c7981 */ /* 0x0002a4000c1e1900 */
[----:B-1----:R-:W-:-:S05]  /*0420*/  IADD3 R21, PT, PT, R13, 0x1, RZ ;  /* 0x000000010d157810 */ /* 0x002fca0007ffe0ff */
[--C-:B------:R-:W-:Y:S01]  /*0430*/  IMAD.WIDE.U32 R20, R21, 0x4, R18.reuse ;  /* 0x0000000415147825 */ /* 0x100fe200078e0012 */
[----:B--2---:R1:W-:Y:S05]  /*0440*/  STG.E desc[UR6][R16.64+0x10], R28 ;  /* 0x0000101c10007986 */ /* 0x0043ea000c101906 */
[----:B------:R-:W2:Y:S01]  /*0450*/  LDG.E R21, desc[UR6][R20.64] ;  /* 0x0000000614157981 */ /* 0x000ea2000c1e1900 */
[----:B0-----:R-:W-:-:S04]  /*0460*/  IMAD.WIDE.U32 R22, R25, 0x4, R18 ;  /* 0x0000000419167825 */ /* 0x001fc800078e0012 */
[----:B-1----:R-:W-:Y:S01]  /*0470*/  VIADD R28, R27, 0x1 ;  /* 0x000000011b1c7836 */ /* 0x002fe20000000000 */
[----:B--2---:R0:W-:Y:S04]  /*0480*/  STG.E desc[UR6][R16.64+0x14], R21 ;  /* 0x0000141510007986 */ /* 0x0041e8000c101906 */
[----:B------:R-:W2:Y:S01]  /*0490*/  LDG.E R23, desc[UR6][R22.64+0x4] ;  /* 0x0000040616177981 */ /* 0x000ea2000c1e1900 */
[----:B------:R-:W-:-:S03]  /*04a0*/  IMAD.WIDE.U32 R18, R28, 0x4, R18 ;  /* 0x000000041c127825 */ /* 0x000fc600078e0012 */
[----:B--2---:R0:W-:Y:S04]  /*04b0*/  STG.E desc[UR6][R16.64+0x18], R23 ;  /* 0x0000181710007986 */ /* 0x0041e8000c101906 */
[----:B------:R-:W2:Y:S01]  /*04c0*/  LDG.E R19, desc[UR6][R18.64] ;  /* 0x0000000612137981 */ /* 0x000ea2000c1e1900 */
[----:B------:R-:W-:Y:S01]  /*04d0*/  IADD3 R26, PT, PT, R26, 0x4, RZ ;  /* 0x000000041a1a7810 */ /* 0x000fe20007ffe0ff */
[C---:B------:R-:W-:Y:S01]  /*04e0*/  IMAD R10, R4.reuse, 0x8, R10 ;  /* 0x00000008040a7824 */ /* 0x040fe200078e020a */
[C---:B------:R-:W-:Y:S01]  /*04f0*/  LEA R24, R4.reuse, R24, 0x3 ;  /* 0x0000001804187211 */ /* 0x040fe200078e18ff */
[----:B------:R-:W-:Y:S01]  /*0500*/  IMAD R13, R4, 0x8, R13 ;  /* 0x00000008040d7824 */ /* 0x000fe200078e020d */
[----:B------:R-:W-:Y:S01]  /*0510*/  ISETP.NE.AND P1, PT, R26, RZ, PT ;  /* 0x000000ff1a00720c */ /* 0x000fe20003f25270 */
[C---:B------:R-:W-:Y:S01]  /*0520*/  IMAD R29, R4.reuse, 0x8, R29 ;  /* 0x00000008041d7824 */ /* 0x040fe200078e021d */
[C---:B------:R-:W-:Y:S01]  /*0530*/  LEA R27, R4.reuse, R27, 0x3 ;  /* 0x0000001b041b7211 */ /* 0x040fe200078e18ff */
[C---:B------:R-:W-:Y:S01]  /*0540*/  IMAD R11, R4.reuse, 0x8, R11 ;  /* 0x00000008040b7824 */ /* 0x040fe200078e020b */
[----:B------:R-:W-:Y:S01]  /*0550*/  LEA R12, R4, R12, 0x3 ;  /* 0x0000000c040c7211 */ /* 0x000fe200078e18ff */
[----:B------:R-:W-:Y:S01]  /*0560*/  VIADD R8, R8, 0x8 ;  /* 0x0000000808087836 */ /* 0x000fe20000000000 */
[----:B------:R-:W-:Y:S01]  /*0570*/  LEA R25, R4, R25, 0x3 ;  /* 0x0000001904197211 */ /* 0x000fe200078e18ff */
[----:B--2---:R0:W-:Y:S06]  /*0580*/  STG.E desc[UR6][R16.64+0x1c], R19 ;  /* 0x00001c1310007986 */ /* 0x0041ec000c101906 */
[----:B------:R-:W-:Y:S05]  /*0590*/  @P1 BRA `(.L_x_49) ;  /* 0xfffffffc00501947 */ /* 0x000fea000383ffff */
.L_x_48:
[----:B------:R-:W-:Y:S05]  /*05a0*/  @!P0 BRA `(.L_x_47) ;  /* 0x0000000000648947 */ /* 0x000fea0003800000 */
[----:B------:R-:W1:Y:S01]  /*05b0*/  LDC.64 R12, c[0x0][0x390] ;  /* 0x0000e400ff0c7b82 */ /* 0x000e620000000a00 */
[----:B------:R-:W-:-:S07]  /*05c0*/  IMAD.MOV R6, RZ, RZ, -R6 ;  /* 0x000000ffff067224 */ /* 0x000fce00078e0a06 */
[----:B------:R-:W2:Y:S01]  /*05d0*/  LDC.64 R10, c[0x0][0x380] ;  /* 0x0000e000ff0a7b82 */ /* 0x000ea20000000a00 */
[----:B-1----:R-:W-:-:S04]  /*05e0*/  IMAD.WIDE.U32 R12, R9, 0x8, R12 ;  /* 0x00000008090c7825 */ /* 0x002fc800078e000c */
[----:B------:R-:W-:Y:S01]  /*05f0*/  IMAD R9, R4, R9, RZ ;  /* 0x0000000904097224 */ /* 0x000fe200078e02ff */
[----:B0-----:R-:W-:-:S04]  /*0600*/  IADD3 R16, P0, PT, R12, 0x4, RZ ;  /* 0x000000040c107810 */ /* 0x001fc80007f1e0ff */
[----:B------:R-:W-:Y:S02]  /*0610*/  SHF.L.U32 R17, R9, 0x1, RZ ;  /* 0x0000000109117819 */ /* 0x000fe400000006ff */
[----:B------:R-:W-:Y:S02]  /*0620*/  IADD3.X R23, PT, PT, RZ, R13, RZ, P0, !PT ;  /* 0x0000000dff177210 */ /* 0x000fe400007fe4ff */
[----:B--2---:R-:W-:-:S07]  /*0630*/  IADD3 R19, PT, PT, R17, R4, RZ ;  /* 0x0000000411137210 */ /* 0x004fce0007ffe0ff */
.L_x_50:
[----:B-1----:R-:W-:-:S05]  /*0640*/  IMAD.WIDE.U32 R8, R17, 0x4, R10 ;  /* 0x0000000411087825 */ /* 0x002fca00078e000a */
[----:B------:R0:W2:Y:S01]  /*0650*/  LDG.E R21, desc[UR6][R8.64+0x4] ;  /* 0x0000040608157981 */ /* 0x0000a2000c1e1900 */
[----:B------:R-:W-:-:S05]  /*0660*/  IADD3 R13, PT, PT, R19, 0x1, RZ ;  /* 0x00000001130d7810 */ /* 0x000fca0007ffe0ff */
[----:B------:R-:W-:-:S04]  /*0670*/  IMAD.WIDE.U32 R12, R13, 0x4, R10 ;  /* 0x000000040d0c7825 */ /* 0x000fc800078e000a */
[----:B0-----:R-:W-:Y:S01]  /*0680*/  IMAD.MOV.U32 R8, RZ, RZ, R16 ;  /* 0x000000ffff087224 */ /* 0x001fe200078e0010 */
[----:B------:R-:W-:-:S05]  /*0690*/  MOV R9, R23 ;  /* 0x0000001700097202 */ /* 0x000fca0000000f00 */
[----:B--2---:R1:W-:Y:S04]  /*06a0*/  STG.E desc[UR6][R8.64+-0x4], R21 ;  /* 0xfffffc1508007986 */ /* 0x0043e8000c101906 */
[----:B------:R-:W2:Y:S01]  /*06b0*/  LDG.E R13, desc[UR6][R12.64] ;  /* 0x000000060c0d7981 */ /* 0x000ea2000c1e1900 */
[----:B------:R-:W-:Y:S02]  /*06c0*/  IADD3 R6, PT, PT, R6, 0x1, RZ ;  /* 0x0000000106067810 */ /* 0x000fe40007ffe0ff */
[----:B------:R-:W-:Y:S02]  /*06d0*/  IADD3 R16, P1, PT, R8, 0x8, RZ ;  /* 0x0000000808107810 */ /* 0x000fe40007f3e0ff */
[----:B------:R-:W-:Y:S02]  /*06e0*/  ISETP.NE.AND P0, PT, R6, RZ, PT ;  /* 0x000000ff0600720c */ /* 0x000fe40003f05270 */
[C---:B------:R-:W-:Y:S01]  /*06f0*/  LEA R17, R4.reuse, R17, 0x1 ;  /* 0x0000001104117211 */ /* 0x040fe200078e08ff */
[----:B------:R-:W-:Y:S01]  /*0700*/  IMAD.X R23, RZ, RZ, R9, P1 ;  /* 0x000000ffff177224 */ /* 0x000fe200008e0609 */
[----:B------:R-:W-:Y:S01]  /*0710*/  LEA R19, R4, R19, 0x1 ;  /* 0x0000001304137211 */ /* 0x000fe200078e08ff */
[----:B--2---:R1:W-:Y:S08]  /*0720*/  STG.E desc[UR6][R8.64], R13 ;  /* 0x0000000d08007986 */ /* 0x0043f0000c101906 */
[----:B------:R-:W-:Y:S05]  /*0730*/  @P0 BRA `(.L_x_50) ;  /* 0xfffffffc00c00947 */ /* 0x000fea000383ffff */
.L_x_47:
[----:B------:R-:W-:Y:S05]  /*0740*/  BSYNC.RECONVERGENT B0 ;  /* 0x0000000000007941 */ /* 0x000fea0003800200 */
.L_x_46:
[C---:B------:R-:W-:Y:S01]  /*0750*/  ISETP.GE.U32.AND P0, PT, R5.reuse, 0x8, PT ;  /* 0x000000080500780c */ /* 0x040fe20003f06070 */
[----:B------:R-:W-:Y:S02]  /*0760*/  IMAD R6, R2, R5, RZ ;  /* 0x0000000502067224 */ /* 0x000fe400078e02ff */
[----:B------:R-:W-:-:S03]  /*0770*/  IMAD R2, R5, UR4, RZ ;  /* 0x0000000405027c24 */ /* 0x000fc6000f8e02ff */
[----:B-1----:R-:W-:-:S04]  /*0780*/  SHF.R.U32.HI R9, RZ, 0x2, R6 ;  /* 0x00000002ff097819 */ /* 0x002fc80000011606 */
[----:B------:R-:W-:Y:S01]  /*0790*/  LEA.HI R2, R2, R9, RZ, 0x1e ;  /* 0x0000000902027211 */ /* 0x000fe200078ff0ff */
[----:B------:R-:W-:-:S04]  /*07a0*/  IMAD.MOV.U32 R9, RZ, RZ, RZ ;  /* 0x000000ffff097224 */ /* 0x000fc800078e00ff */
[----:B------:R-:W-:Y:S01]  /*07b0*/  IMAD R6, R2, R4, R3 ;  /* 0x0000000402067224 */ /* 0x000fe200078e0203 */
[----:B------:R-:W-:Y:S06]  /*07c0*/  @!P0 BRA `(.L_x_51) ;  /* 0x0000000000948947 */ /* 0x000fec0003800000 */
[----:B------:R-:W1:Y:S01]  /*07d0*/  LDC.64 R10, c[0x0][0x380] ;  /* 0x0000e000ff0a7b82 */ /* 0x000e620000000a00 */
[----:B------:R-:W-:-:S05]  /*07e0*/  IMAD R3, R7, R4, RZ ;  /* 0x0000000407037224 */ /* 0x000fca00078e02ff */
[----:B------:R-:W-:-:S04]  /*07f0*/  LEA R3, R3, R6, 0x1 ;  /* 0x0000000603037211 */ /* 0x000fc800078e08ff */
[C---:B------:R-:W-:Y:S01]  /*0800*/  IADD3 R13, PT, PT, R3.reuse, R4, RZ ;  /* 0x00000004030d7210 */ /* 0x040fe20007ffe0ff */
[--C-:B-1----:R-:W-:Y:S02]  /*0810*/  IMAD.WIDE.U32 R8, R3, 0x4, R10.reuse ;  /* 0x0000000403087825 */ /* 0x102fe400078e000a */
[----:B------:R-:W1:Y:S02]  /*0820*/  LDC.64 R2, c[0x0][0x380] ;  /* 0x0000e000ff027b82 */ /* 0x000e640000000a00 */
[----:B------:R-:W-:Y:S02]  /*0830*/  IMAD.WIDE.U32 R10, R13, 0x4, R10 ;  /* 0x000000040d0a7825 */ /* 0x000fe400078e000a */
[----:B------:R2:W5:Y:S04]  /*0840*/  LDG.E R8, desc[UR6][R8.64] ;  /* 0x0000000608087981 */ /* 0x000568000c1e1900 */
[----:B0-----:R2:W5:Y:S01]  /*0850*/  LDG.E R16, desc[UR6][R10.64] ;  /* 0x000000060a107981 */ /* 0x001562000c1e1900 */
[----:B------:R-:W-:Y:S01]  /*0860*/  BSSY.RECONVERGENT B0, `(.L_x_51) ;  /* 0x000001b000007945 */ /* 0x000fe20003800200 */
[----:B------:R-:W-:Y:S01]  /*0870*/  SHF.R.U32.HI R20, RZ, 0x3, R5 ;  /* 0x00000003ff147819 */ /* 0x000fe20000011605 */
[----:B-----5:R-:W-:Y:S01]  /*0880*/  FMUL R0, R0, R0 ;  /* 0x0000000000007220 */ /* 0x020fe20000400000 */
[----:B------:R-:W-:-:S07]  /*0890*/  IMAD.MOV.U32 R5, RZ, RZ, RZ ;  /* 0x000000ffff057224 */ /* 0x000fce00078e00ff */
.L_x_55:
[----:B------:R-:W-:Y:S01]  /*08a0*/  ISETP.NE.AND P0, PT, R5, R7, PT ;  /* 0x000000070500720c */ /* 0x000fe20003f05270 */
[----:B------:R-:W-:-:S12]  /*08b0*/  BSSY.RELIABLE B1, `(.L_x_52) ;  /* 0x0000011000017945 */ /* 0x000fd80003800100 */
[----:B------:R-:W-:Y:S05]  /*08c0*/  @!P0 BRA `(.L_x_53) ;  /* 0x00000000003c8947 */ /* 0x000fea0003800000 */
[----:B--2---:R-:W-:-:S05]  /*08d0*/  IMAD R9, R4, R5, RZ ;  /* 0x0000000504097224 */ /* 0x004fca00078e02ff */
[----:B------:R-:W-:-:S04]  /*08e0*/  LEA R9, R9, R6, 0x1 ;  /* 0x0000000609097211 */ /* 0x000fc800078e08ff */
[C---:B------:R-:W-:Y:S01]  /*08f0*/  IADD3 R13, PT, PT, R9.reuse, R4, RZ ;  /* 0x00000004090d7210 */ /* 0x040fe20007ffe0ff */
[----:B-1----:R-:W-:-:S04]  /*0900*/  IMAD.WIDE.U32 R10, R9, 0x4, R2 ;  /* 0x00000004090a7825 */ /* 0x002fc800078e0002 */
[----:B------:R-:W-:Y:S02]  /*0910*/  IMAD.WIDE.U32 R12, R13, 0x4, R2 ;  /* 0x000000040d0c7825 */ /* 0x000fe400078e0002 */
[----:B------:R-:W2:Y:S04]  /*0920*/  LDG.E R11, desc[UR6][R10.64] ;  /* 0x000000060a0b7981 */ /* 0x000ea8000c1e1900 */
[----:B------:R-:W3:Y:S01]  /*0930*/  LDG.E R13, desc[UR6][R12.64] ;  /* 0x000000060c0d7981 */ /* 0x000ee2000c1e1900 */
[----:B--2---:R-:W-:Y:S01]  /*0940*/  FADD R9, -R8, R11 ;  /* 0x0000000b08097221 */ /* 0x004fe20000000100 */
[----:B---3--:R-:W-:-:S04]  /*0950*/  FADD R17, -R16, R13 ;  /* 0x0000000d10117221 */ /* 0x008fc80000000100 */
[----:B------:R-:W-:-:S04]  /*0960*/  FMUL R18, R17, R17 ;  /* 0x0000001111127220 */ /* 0x000fc80000400000 */
[----:B------:R-:W-:-:S05]  /*0970*/  FFMA R9, R9, R9, R18 ;  /* 0x0000000909097223 */ /* 0x000fca0000000012 */
[----:B------:R-:W-:Y:S01]  /*0980*/  FSETP.GEU.AND P0, PT, R9, R0, PT ;  /* 0x000000000900720b */ /* 0x000fe20003f0e000 */
[----:B------:R-:W-:-:S12]  /*0990*/  IMAD.MOV.U32 R9, RZ, RZ, 0x3f800000 ;  /* 0x3f800000ff097424 */ /* 0x000fd800078e00ff */
[----:B------:R-:W-:Y:S05]  /*09a0*/  @!P0 BREAK.RELIABLE B1 ;  /* 0x0000000000018942 */ /* 0x000fea0003800100 */
[----:B------:R-:W-:Y:S05]  /*09b0*/  @!P0 BRA `(.L_x_54) ;  /* 0x0000000000148947 */ /* 0x000fea0003800000 */
.L_x_53:
[----:B------:R-:W-:Y:S05]  /*09c0*/  BSYNC.RELIABLE B1 ;  /* 0x0000000000017941 */ /* 0x000fea0003800100 */
.L_x_52:
[----:B------:R-:W-:-:S04]  /*09d0*/  IADD3 R5, PT, PT, R5, 0x1, RZ ;  /* 0x0000000105057810 */ /* 0x000fc80007ffe0ff */
[----:B------:R-:W-:-:S13]  /*09e0*/  ISETP.NE.AND P0, PT, R5, R20, PT ;  /* 0x000000140500720c */ /* 0x000fda0003f05270 */
[----:B------:R-:W-:Y:S05]  /*09f0*/  @P0 BRA `(.L_x_55) ;  /* 0xfffffffc00a80947 */ /* 0x000fea000383ffff */
[----:B--2---:R-:W-:-:S07]  /*0a00*/  HFMA2 R9, -RZ, RZ, 0, 0 ;  /* 0x00000000ff097431 */ /* 0x004fce00000001ff */
.L_x_54:
[----:B------:R-:W-:Y:S05]  /*0a10*/  BSYNC.RECONVERGENT B0 ;  /* 0x0000000000007941 */ /* 0x000fea0003800200 */
.L_x_51:
[----:B------:R-:W-:Y:S01]  /*0a20*/  STG.E desc[UR6][R14.64], R9 ;  /* 0x000000090e007986 */ /* 0x000fe2000c101906 */
[----:B------:R-:W-:Y:S05]  /*0a30*/  EXIT ;  /* 0x000000000000794d */ /* 0x000fea0003800000 */
.L_x_56:
        /* <DEDUP_REMOVED lines=12> */
.L_x_118:


//--------------------- .text._Z17dynamic_evolutionPfS_S_S_S_ --------------------------
	.section	.text._Z17dynamic_evolutionPfS_S_S_S_,"ax",@progbits
	.align	128
        .global         _Z17dynamic_evolutionPfS_S_S_S_
        .type           _Z17dynamic_evolutionPfS_S_S_S_,@function
        .size           _Z17dynamic_evolutionPfS_S_S_S_,(.L_x_112 - _Z17dynamic_evolutionPfS_S_S_S_)
        .other          _Z17dynamic_evolutionPfS_S_S_S_,@"STO_CUDA_ENTRY STV_DEFAULT"
_Z17dynamic_evolutionPfS_S_S_S_:
.text._Z17dynamic_evolutionPfS_S_S_S_:
[----:B------:R-:W0:Y:S08]  /*0000*/  LDC R1, c[0x0][0x37c] ;  /* 0x0000df00ff017b82 */ /* 0x000e300000000800 */
[----:B------:R-:W1:Y:S01]  /*0010*/  LDC.64 R14, c[0x0][0x3a0] ;  /* 0x0000e800ff0e7b82 */ /* 0x000e620000000a00 */
[----:B------:R-:W1:Y:S01]  /*0020*/  LDCU.64 UR8, c[0x0][0x358] ;  /* 0x00006b00ff0877ac */ /* 0x000e620008000a00 */
[----:B------:R-:W2:Y:S01]  /*0030*/  S2R R17, SR_CTAID.Y ;  /* 0x0000000000117919 */ /* 0x000ea20000002600 */
[----:B0-----:R-:W-:Y:S01]  /*0040*/  VIADD R1, R1, 0xffffffe0 ;  /* 0xffffffe001017836 */ /* 0x001fe20000000000 */
[----:B------:R-:W0:Y:S04]  /*0050*/  S2R R16, SR_CTAID.X ;  /* 0x0000000000107919 */ /* 0x000e280000002500 */
[----:B------:R-:W0:Y:S01]  /*0060*/  LDC.64 R10, c[0x0][0x380] ;  /* 0x0000e000ff0a7b82 */ /* 0x000e220000000a00 */
[----:B-1----:R-:W3:Y:S04]  /*0070*/  LDG.E R13, desc[UR8][R14.64+0x18] ;  /* 0x000018080e0d7981 */ /* 0x002ee8000c1e1900 */
[----:B------:R1:W5:Y:S04]  /*0080*/  LDG.E R0, desc[UR8][R14.64] ;  /* 0x000000080e007981 */ /* 0x000368000c1e1900 */
[----:B------:R1:W5:Y:S04]  /*0090*/  LDG.E R12, desc[UR8][R14.64+0x4] ;  /* 0x000004080e0c7981 */ /* 0x000368000c1e1900 */
[----:B------:R1:W5:Y:S04]  /*00a0*/  LDG.E R20, desc[UR8][R14.64+0x8] ;  /* 0x000008080e147981 */ /* 0x000368000c1e1900 */
[----:B------:R1:W5:Y:S04]  /*00b0*/  LDG.E R19, desc[UR8][R14.64+0xc] ;  /* 0x00000c080e137981 */ /* 0x000368000c1e1900 */
[----:B------:R1:W5:Y:S04]  /*00c0*/  LDG.E R18, desc[UR8][R14.64+0x10] ;  /* 0x000010080e127981 */ /* 0x000368000c1e1900 */
[----:B------:R1:W5:Y:S04]  /*00d0*/  LDG.E R4, desc[UR8][R14.64+0x20] ;  /* 0x000020080e047981 */ /* 0x000368000c1e1900 */
[----:B------:R1:W5:Y:S04]  /*00e0*/  LDG.E R5, desc[UR8][R14.64+0x24] ;  /* 0x000024080e057981 */ /* 0x000368000c1e1900 */
[----:B------:R1:W5:Y:S04]  /*00f0*/  LDG.E R6, desc[UR8][R14.64+0x28] ;  /* 0x000028080e067981 */ /* 0x000368000c1e1900 */
[----:B------:R1:W5:Y:S01]  /*0100*/  LDG.E R7, desc[UR8][R14.64+0x2c] ;  /* 0x00002c080e077981 */ /* 0x000362000c1e1900 */
[----:B------:R-:W-:Y:S01]  /*0110*/  BSSY.RECONVERGENT B0, `(.L_x_57) ;  /* 0x0000042000007945 */ /* 0x000fe20003800200 */
[----:B0-----:R-:W-:Y:S01]  /*0120*/  IMAD.WIDE.U32 R2, R16, 0x4, R10 ;  /* 0x0000000410027825 */ /* 0x001fe200078e000a */
[----:B---3--:R-:W2:Y:S03]  /*0130*/  F2I.S64 R8, R13 ;  /* 0x0000000d00087311 */ /* 0x008ea60000201900 */
[----:B--2---:R-:W-:-:S04]  /*0140*/  IMAD.SHL.U32 R9, R17, 0x4, RZ ;  /* 0x0000000411097824 */ /* 0x004fc800078e00ff */
[----:B------:R-:W-:Y:S01]  /*0150*/  IMAD.WIDE.U32 R10, R9, 0x4, R10 ;  /* 0x00000004090a7825 */ /* 0x000fe200078e000a */
[----:B------:R-:W-:-:S13]  /*0160*/  ISETP.NE.AND P0, PT, R16, R9, PT ;  /* 0x000000091000720c */ /* 0x000fda0003f05270 */
[----:B-1----:R-:W-:Y:S05]  /*0170*/  @P0 BRA `(.L_x_58) ;  /* 0x0000000000740947 */ /* 0x002fea0003800000 */
[----:B------:R-:W0:Y:S01]  /*0180*/  S2R R21, SR_TID.X ;  /* 0x0000000000157919 */ /* 0x000e220000002100 */
[----:B------:R-:W1:Y:S02]  /*0190*/  LDCU UR5, c[0x0][0x360] ;  /* 0x00006c00ff0577ac */ /* 0x000e640008000800 */
[----:B-1----:R-:W-:-:S06]  /*01a0*/  USHF.R.U32.HI UR4, URZ, 0x2, UR5 ;  /* 0x00000002ff047899 */ /* 0x002fcc0008011605 */
[----:B0-----:R-:W-:Y:S02]  /*01b0*/  ISETP.GE.U32.AND P0, PT, R21, UR4, PT ;  /* 0x0000000415007c0c */ /* 0x001fe4000bf06070 */
[----:B------:R-:W-:-:S11]  /*01c0*/  MOV R14, R21 ;  /* 0x00000015000e7202 */ /* 0x000fd60000000f00 */
[----:B------:R-:W-:Y:S05]  /*01d0*/  @P0 BRA `(.L_x_59) ;  /* 0x0000000000140947 */ /* 0x000fea0003800000 */
[----:B------:R-:W2:Y:S01]  /*01e0*/  LDG.E R23, desc[UR8][R2.64] ;  /* 0x0000000802177981 */ /* 0x000ea2000c1e1900 */
[----:B------:R-:W0:Y:S02]  /*01f0*/  LDCU UR4, c[0x0][0x374] ;  /* 0x00006e80ff0477ac */ /* 0x000e240008000800 */
[----:B0-----:R-:W-:Y:S02]  /*0200*/  IMAD.U32 R15, RZ, RZ, UR4 ;  /* 0x00000004ff0f7e24 */ /* 0x001fe4000f8e00ff */
[----:B--2--5:R-:W-:Y:S01]  /*0210*/  FADD R23, -R12, R23 ;  /* 0x000000170c177221 */ /* 0x024fe20000000100 */
[----:B------:R-:W-:Y:S06]  /*0220*/  BRA `(.L_x_60) ;  /* 0x0000000000c07947 */ /* 0x000fec0003800000 */
.L_x_59:
[----:B------:R-:W-:-:S06]  /*0230*/  USHF.R.U32.HI UR4, URZ, 0x1, UR5 ;  /* 0x00000001ff047899 */ /* 0x000fcc0008011605 */
[----:B------:R-:W-:-:S13]  /*0240*/  ISETP.GE.U32.AND P0, PT, R14, UR4, PT ;  /* 0x000000040e007c0c */ /* 0x000fda000bf06070 */
[----:B------:R-:W-:Y:S05]  /*0250*/  @P0 BRA `(.L_x_61) ;  /* 0x0000000000180947 */ /* 0x000fea0003800000 */
[----:B------:R-:W2:Y:S01]  /*0260*/  LDG.E R23, desc[UR8][R2.64] ;  /* 0x0000000802177981 */ /* 0x000ea2000c1e1900 */
[----:B------:R-:W0:Y:S01]  /*0270*/  LDCU UR4, c[0x0][0x374] ;  /* 0x00006e80ff0477ac */ /* 0x000e220008000800 */
[----:B-----5:R-:W-:Y:S01]  /*0280*/  FADD R12, R12, R12 ;  /* 0x0000000c0c0c7221 */ /* 0x020fe20000000000 */
[----:B0-----:R-:W-:-:S03]  /*0290*/  IMAD.U32 R15, RZ, RZ, UR4 ;  /* 0x00000004ff0f7e24 */ /* 0x001fc6000f8e00ff */
[----:B--2---:R-:W-:Y:S01]  /*02a0*/  FADD R23, R23, -R12 ;  /* 0x8000000c17177221 */ /* 0x004fe20000000000 */
[----:B------:R-:W-:Y:S06]  /*02b0*/  BRA `(.L_x_60) ;  /* 0x00000000009c7947 */ /* 0x000fec0003800000 */
.L_x_61:
[----:B------:R-:W2:Y:S01]  /*02c0*/  LDG.E R13, desc[UR8][R2.64] ;  /* 0x00000008020d7981 */ /* 0x000ea2000c1e1900 */
[----:B------:R-:W-:-:S04]  /*02d0*/  UIMAD UR4, UR5, 0x3, URZ ;  /* 0x00000003050478a4 */ /* 0x000fc8000f8e02ff */
[----:B------:R-:W-:-:S06]  /*02e0*/  USHF.R.U32.HI UR4, URZ, 0x2, UR4 ;  /* 0x00000002ff047899 */ /* 0x000fcc0008011604 */
[----:B------:R-:W-:-:S13]  /*02f0*/  ISETP.GE.U32.AND P0, PT, R14, UR4, PT ;  /* 0x000000040e007c0c */ /* 0x000fda000bf06070 */
[----:B------:R-:W0:Y:S08]  /*0300*/  @!P0 LDC R15, c[0x0][0x374] ;  /* 0x0000dd00ff0f8b82 */ /* 0x000e300000000800 */
[----:B------:R-:W1:Y:S01]  /*0310*/  @P0 LDC R15, c[0x0][0x374] ;  /* 0x0000dd00ff0f0b82 */ /* 0x000e620000000800 */
[C-C-:B--2--5:R-:W-:Y:S01]  /*0320*/  @!P0 FFMA R23, R12.reuse, -3, R13.reuse ;  /* 0xc04000000c178823 */ /* 0x164fe2000000000d */
[----:B------:R-:W-:Y:S01]  /*0330*/  @P0 FFMA R23, R12, -4, R13 ;  /* 0xc08000000c170823 */ /* 0x000fe2000000000d */
[----:B01----:R-:W-:Y:S06]  /*0340*/  BRA `(.L_x_60) ;  /* 0x0000000000787947 */ /* 0x003fec0003800000 */
.L_x_58:
[----:B------:R-:W0:Y:S02]  /*0350*/  LDC R15, c[0x0][0x374] ;  /* 0x0000dd00ff0f7b82 */ /* 0x000e240000000800 */
[----:B0-----:R-:W-:-:S04]  /*0360*/  LEA R13, R15, R9, 0x2 ;  /* 0x000000090f0d7211 */ /* 0x001fc800078e10ff */
[----:B------:R-:W-:-:S13]  /*0370*/  ISETP.NE.AND P0, PT, R16, R13, PT ;  /* 0x0000000d1000720c */ /* 0x000fda0003f05270 */
[----:B------:R-:W-:Y:S05]  /*0380*/  @P0 BRA `(.L_x_62) ;  /* 0x0000000000580947 */ /* 0x000fea0003800000 */
[----:B------:R-:W0:Y:S01]  /*0390*/  S2R R21, SR_TID.X ;  /* 0x0000000000157919 */ /* 0x000e220000002100 */
[----:B------:R-:W1:Y:S02]  /*03a0*/  LDCU UR5, c[0x0][0x360] ;  /* 0x00006c00ff0577ac */ /* 0x000e640008000800 */
[----:B-1----:R-:W-:-:S06]  /*03b0*/  USHF.R.U32.HI UR4, URZ, 0x2, UR5 ;  /* 0x00000002ff047899 */ /* 0x002fcc0008011605 */
[----:B0-----:R-:W-:Y:S01]  /*03c0*/  ISETP.GE.U32.AND P0, PT, R21, UR4, PT ;  /* 0x0000000415007c0c */ /* 0x001fe2000bf06070 */
[----:B------:R-:W-:-:S12]  /*03d0*/  IMAD.MOV.U32 R14, RZ, RZ, R21 ;  /* 0x000000ffff0e7224 */ /* 0x000fd800078e0015 */
[----:B------:R-:W-:Y:S05]  /*03e0*/  @P0 BRA `(.L_x_63) ;  /* 0x00000000000c0947 */ /* 0x000fea0003800000 */
[----:B------:R-:W2:Y:S02]  /*03f0*/  LDG.E R23, desc[UR8][R10.64] ;  /* 0x000000080a177981 */ /* 0x000ea4000c1e1900 */
[----:B--2--5:R-:W-:Y:S01]  /*0400*/  FADD R23, R12, R23 ;  /* 0x000000170c177221 */ /* 0x024fe20000000000 */
[----:B------:R-:W-:Y:S06]  /*0410*/  BRA `(.L_x_60) ;  /* 0x0000000000447947 */ /* 0x000fec0003800000 */
.L_x_63:
[----:B------:R-:W-:-:S06]  /*0420*/  USHF.R.U32.HI UR4, URZ, 0x1, UR5 ;  /* 0x00000001ff047899 */ /* 0x000fcc0008011605 */
[----:B------:R-:W-:-:S13]  /*0430*/  ISETP.GE.U32.AND P0, PT, R14, UR4, PT ;  /* 0x000000040e007c0c */ /* 0x000fda000bf06070 */
[----:B------:R-:W-:Y:S05]  /*0440*/  @P0 BRA `(.L_x_64) ;  /* 0x00000000000c0947 */ /* 0x000fea0003800000 */
[----:B------:R-:W2:Y:S02]  /*0450*/  LDG.E R23, desc[UR8][R10.64] ;  /* 0x000000080a177981 */ /* 0x000ea4000c1e1900 */
[----:B--2--5:R-:W-:Y:S01]  /*0460*/  FFMA R23, R12, 2, R23 ;  /* 0x400000000c177823 */ /* 0x024fe20000000017 */
[----:B------:R-:W-:Y:S06]  /*0470*/  BRA `(.L_x_60) ;  /* 0x00000000002c7947 */ /* 0x000fec0003800000 */
.L_x_64:
[----:B------:R-:W2:Y:S01]  /*0480*/  LDG.E R13, desc[UR8][R10.64] ;  /* 0x000000080a0d7981 */ /* 0x000ea2000c1e1900 */
[----:B------:R-:W-:-:S04]  /*0490*/  UIMAD UR4, UR5, 0x3, URZ ;  /* 0x00000003050478a4 */ /* 0x000fc8000f8e02ff */
[----:B------:R-:W-:-:S06]  /*04a0*/  USHF.R.U32.HI UR4, URZ, 0x2, UR4 ;  /* 0x00000002ff047899 */ /* 0x000fcc0008011604 */
[----:B------:R-:W-:-:S13]  /*04b0*/  ISETP.GE.U32.AND P0, PT, R14, UR4, PT ;  /* 0x000000040e007c0c */ /* 0x000fda000bf06070 */
[C-C-:B--2--5:R-:W-:Y:S01]  /*04c0*/  @!P0 FFMA R23, R12.reuse, 3, R13.reuse ;  /* 0x404000000c178823 */ /* 0x164fe2000000000d */
[----:B------:R-:W-:Y:S01]  /*04d0*/  @P0 FFMA R23, R12, 4, R13 ;  /* 0x408000000c170823 */ /* 0x000fe2000000000d */
[----:B------:R-:W-:Y:S06]  /*04e0*/  BRA `(.L_x_60) ;  /* 0x0000000000107947 */ /* 0x000fec0003800000 */
.L_x_62:
[----:B------:R0:W5:Y:S01]  /*04f0*/  LDG.E R23, desc[UR8][R10.64] ;  /* 0x000000080a177981 */ /* 0x000162000c1e1900 */
[----:B------:R-:W1:Y:S01]  /*0500*/  LDCU UR5, c[0x0][0x360] ;  /* 0x00006c00ff0577ac */ /* 0x000e620008000800 */
[----:B------:R-:W2:Y:S02]  /*0510*/  S2R R21, SR_TID.X ;  /* 0x0000000000157919 */ /* 0x000ea40000002100 */
[----:B012---:R-:W-:-:S07]  /*0520*/  IMAD.MOV.U32 R14, RZ, RZ, R21 ;  /* 0x000000ffff0e7224 */ /* 0x007fce00078e0015 */
.L_x_60:
[----:B------:R-:W-:Y:S05]  /*0530*/  BSYNC.RECONVERGENT B0 ;  /* 0x0000000000007941 */ /* 0x000fea0003800200 */
.L_x_57:
[----:B-----5:R-:W0:Y:S01]  /*0540*/  LDC.64 R12, c[0x0][0x398] ;  /* 0x0000e600ff0c7b82 */ /* 0x020e220000000a00 */
[----:B------:R-:W-:Y:S01]  /*0550*/  IMAD R14, R15, R14, R17 ;  /* 0x0000000e0f0e7224 */ /* 0x000fe200078e0211 */
[----:B------:R-:W-:Y:S01]  /*0560*/  BSSY.RECONVERGENT B0, `(.L_x_65) ;  /* 0x0000042000007945 */ /* 0x000fe20003800200 */
[----:B------:R-:W-:Y:S02]  /*0570*/  IMAD R15, R16, R15, RZ ;  /* 0x0000000f100f7224 */ /* 0x000fe400078e02ff */
[----:B------:R-:W-:Y:S02]  /*0580*/  VIADD R25, R9, 0x1 ;  /* 0x0000000109197836 */ /* 0x000fe40000000000 */
[----:B------:R-:W-:-:S03]  /*0590*/  IMAD R15, R15, UR5, R14 ;  /* 0x000000050f0f7c24 */ /* 0x000fc6000f8e020e */
[----:B------:R-:W-:Y:S01]  /*05a0*/  ISETP.NE.AND P0, PT, R16, R25, PT ;  /* 0x000000191000720c */ /* 0x000fe20003f05270 */
[----:B------:R-:W-:-:S05]  /*05b0*/  IMAD R15, R8, R15, RZ ;  /* 0x0000000f080f7224 */ /* 0x000fca00078e02ff */
[----:B------:R-:W-:-:S05]  /*05c0*/  SHF.L.U32 R15, R15, 0x1, RZ ;  /* 0x000000010f0f7819 */ /* 0x000fca00000006ff */
[----:B0-----:R-:W-:-:S05]  /*05d0*/  IMAD.WIDE.U32 R14, R15, 0x4, R12 ;  /* 0x000000040f0e7825 */ /* 0x001fca00078e000c */
[----:B------:R0:W-:Y:S01]  /*05e0*/  STG.E desc[UR8][R14.64], R23 ;  /* 0x000000170e007986 */ /* 0x0001e2000c101908 */
[----:B------:R-:W-:Y:S05]  /*05f0*/  @P0 BRA `(.L_x_66) ;  /* 0x0000000000700947 */ /* 0x000fea0003800000 */
[----:B------:R-:W1:Y:S01]  /*0600*/  LDCU UR5, c[0x0][0x360] ;  /* 0x00006c00ff0577ac */ /* 0x000e620008000800 */
[----:B0-----:R-:W-:Y:S01]  /*0610*/  IMAD.MOV.U32 R23, RZ, RZ, R21 ;  /* 0x000000ffff177224 */ /* 0x001fe200078e0015 */
[----:B-1----:R-:W-:-:S06]  /*0620*/  USHF.R.U32.HI UR4, URZ, 0x2, UR5 ;  /* 0x00000002ff047899 */ /* 0x002fcc0008011605 */
[----:B------:R-:W-:-:S13]  /*0630*/  ISETP.GE.U32.AND P0, PT, R21, UR4, PT ;  /* 0x0000000415007c0c */ /* 0x000fda000bf06070 */
[----:B------:R-:W-:Y:S05]  /*0640*/  @P0 BRA `(.L_x_67) ;  /* 0x0000000000140947 */ /* 0x000fea0003800000 */
[----:B------:R-:W2:Y:S01]  /*0650*/  LDG.E R15, desc[UR8][R2.64] ;  /* 0x00000008020f7981 */ /* 0x000ea2000c1e1900 */
[----:B------:R-:W0:Y:S02]  /*0660*/  LDCU UR4, c[0x0][0x374] ;  /* 0x00006e80ff0477ac */ /* 0x000e240008000800 */
[----:B0-----:R-:W-:Y:S01]  /*0670*/  MOV R14, UR4 ;  /* 0x00000004000e7c02 */ /* 0x001fe20008000f00 */
[----:B--2---:R-:W-:Y:S01]  /*0680*/  FADD R15, -R20, R15 ;  /* 0x0000000f140f7221 */ /* 0x004fe20000000100 */
[----:B------:R-:W-:Y:S06]  /*0690*/  BRA `(.L_x_68) ;  /* 0x0000000000b87947 */ /* 0x000fec0003800000 */
.L_x_67:
[----:B------:R-:W-:-:S06]  /*06a0*/  USHF.R.U32.HI UR4, URZ, 0x1, UR5 ;  /* 0x00000001ff047899 */ /* 0x000fcc0008011605 */
[----:B------:R-:W-:-:S13]  /*06b0*/  ISETP.GE.U32.AND P0, PT, R23, UR4, PT ;  /* 0x0000000417007c0c */ /* 0x000fda000bf06070 */
[----:B------:R-:W-:Y:S05]  /*06c0*/  @P0 BRA `(.L_x_69) ;  /* 0x0000000000180947 */ /* 0x000fea0003800000 */
[----:B------:R-:W2:Y:S01]  /*06d0*/  LDG.E R14, desc[UR8][R2.64] ;  /* 0x00000008020e7981 */ /* 0x000ea2000c1e1900 */
[----:B------:R-:W0:Y:S01]  /*06e0*/  LDCU UR4, c[0x0][0x374] ;  /* 0x00006e80ff0477ac */ /* 0x000e220008000800 */
[----:B------:R-:W-:-:S04]  /*06f0*/  FADD R15, R20, R20 ;  /* 0x00000014140f7221 */ /* 0x000fc80000000000 */
[----:B--2---:R-:W-:Y:S01]  /*0700*/  FADD R15, R14, -R15 ;  /* 0x8000000f0e0f7221 */ /* 0x004fe20000000000 */
[----:B0-----:R-:W-:Y:S01]  /*0710*/  IMAD.U32 R14, RZ, RZ, UR4 ;  /* 0x00000004ff0e7e24 */ /* 0x001fe2000f8e00ff */
[----:B------:R-:W-:Y:S06]  /*0720*/  BRA `(.L_x_68) ;  /* 0x0000000000947947 */ /* 0x000fec0003800000 */
.L_x_69:
[----:B------:R-:W2:Y:S01]  /*0730*/  LDG.E R25, desc[UR8][R2.64] ;  /* 0x0000000802197981 */ /* 0x000ea2000c1e1900 */
[----:B------:R-:W-:-:S04]  /*0740*/  UIMAD UR4, UR5, 0x3, URZ ;  /* 0x00000003050478a4 */ /* 0x000fc8000f8e02ff */
[----:B------:R-:W-:-:S06]  /*0750*/  USHF.R.U32.HI UR4, URZ, 0x2, UR4 ;  /* 0x00000002ff047899 */ /* 0x000fcc0008011604 */
[----:B------:R-:W-:-:S13]  /*0760*/  ISETP.GE.U32.AND P0, PT, R23, UR4, PT ;  /* 0x0000000417007c0c */ /* 0x000fda000bf06070 */
[----:B------:R-:W0:Y:S08]  /*0770*/  @!P0 LDC R14, c[0x0][0x374] ;  /* 0x0000dd00ff0e8b82 */ /* 0x000e300000000800 */
[----:B------:R-:W1:Y:S01]  /*0780*/  @P0 LDC R14, c[0x0][0x374] ;  /* 0x0000dd00ff0e0b82 */ /* 0x000e620000000800 */
[C-C-:B--2---:R-:W-:Y:S01]  /*0790*/  @!P0 FFMA R15, R20.reuse, -3, R25.reuse ;  /* 0xc0400000140f8823 */ /* 0x144fe20000000019 */
[----:B------:R-:W-:Y:S01]  /*07a0*/  @P0 FFMA R15, R20, -4, R25 ;  /* 0xc0800000140f0823 */ /* 0x000fe20000000019 */
[----:B01----:R-:W-:Y:S06]  /*07b0*/  BRA `(.L_x_68) ;  /* 0x0000000000707947 */ /* 0x003fec0003800000 */
.L_x_66:
[----:B0-----:R-:W0:Y:S02]  /*07c0*/  LDC R14, c[0x0][0x374] ;  /* 0x0000dd00ff0e7b82 */ /* 0x001e240000000800 */
[----:B0-----:R-:W-:-:S05]  /*07d0*/  IMAD R25, R14, 0x4, R25 ;  /* 0x000000040e197824 */ /* 0x001fca00078e0219 */
[----:B------:R-:W-:-:S13]  /*07e0*/  ISETP.NE.AND P0, PT, R16, R25, PT ;  /* 0x000000191000720c */ /* 0x000fda0003f05270 */
[----:B------:R-:W-:Y:S05]  /*07f0*/  @P0 BRA `(.L_x_70) ;  /* 0x0000000000540947 */ /* 0x000fea0003800000 */
[----:B------:R-:W0:Y:S01]  /*0800*/  LDCU UR5, c[0x0][0x360] ;  /* 0x00006c00ff0577ac */ /* 0x000e220008000800 */
[----:B------:R-:W-:Y:S01]  /*0810*/  MOV R23, R21 ;  /* 0x0000001500177202 */ /* 0x000fe20000000f00 */
[----:B0-----:R-:W-:-:S06]  /*0820*/  USHF.R.U32.HI UR4, URZ, 0x2, UR5 ;  /* 0x00000002ff047899 */ /* 0x001fcc0008011605 */
[----:B------:R-:W-:-:S13]  /*0830*/  ISETP.GE.U32.AND P0, PT, R21, UR4, PT ;  /* 0x0000000415007c0c */ /* 0x000fda000bf06070 */
[----:B------:R-:W-:Y:S05]  /*0840*/  @P0 BRA `(.L_x_71) ;  /* 0x00000000000c0947 */ /* 0x000fea0003800000 */
[----:B------:R-:W2:Y:S02]  /*0850*/  LDG.E R15, desc[UR8][R10.64+0x4] ;  /* 0x000004080a0f7981 */ /* 0x000ea4000c1e1900 */
[----:B--2---:R-:W-:Y:S01]  /*0860*/  FADD R15, R20, R15 ;  /* 0x0000000f140f7221 */ /* 0x004fe20000000000 */
[----:B------:R-:W-:Y:S06]  /*0870*/  BRA `(.L_x_68) ;  /* 0x0000000000407947 */ /* 0x000fec0003800000 */
.L_x_71:
[----:B------:R-:W-:-:S06]  /*0880*/  USHF.R.U32.HI UR4, URZ, 0x1, UR5 ;  /* 0x00000001ff047899 */ /* 0x000fcc0008011605 */
[----:B------:R-:W-:-:S13]  /*0890*/  ISETP.GE.U32.AND P0, PT, R23, UR4, PT ;  /* 0x0000000417007c0c */ /* 0x000fda000bf06070 */
[----:B------:R-:W-:Y:S05]  /*08a0*/  @P0 BRA `(.L_x_72) ;  /* 0x00000000000c0947 */ /* 0x000fea0003800000 */
[----:B------:R-:W2:Y:S02]  /*08b0*/  LDG.E R15, desc[UR8][R10.64+0x4] ;  /* 0x000004080a0f7981 */ /* 0x000ea4000c1e1900 */
[----:B--2---:R-:W-:Y:S01]  /*08c0*/  FFMA R15, R20, 2, R15 ;  /* 0x40000000140f7823 */ /* 0x004fe2000000000f */
[----:B------:R-:W-:Y:S06]  /*08d0*/  BRA `(.L_x_68) ;  /* 0x0000000000287947 */ /* 0x000fec0003800000 */
.L_x_72:
[----:B------:R-:W2:Y:S01]  /*08e0*/  LDG.E R25, desc[UR8][R10.64+0x4] ;  /* 0x000004080a197981 */ /* 0x000ea2000c1e1900 */
[----:B------:R-:W-:-:S04]  /*08f0*/  UIMAD UR4, UR5, 0x3, URZ ;  /* 0x00000003050478a4 */ /* 0x000fc8000f8e02ff */
[----:B------:R-:W-:-:S06]  /*0900*/  USHF.R.U32.HI UR4, URZ, 0x2, UR4 ;  /* 0x00000002ff047899 */ /* 0x000fcc0008011604 */
[----:B------:R-:W-:-:S13]  /*0910*/  ISETP.GE.U32.AND P0, PT, R23, UR4, PT ;  /* 0x0000000417007c0c */ /* 0x000fda000bf06070 */
[C-C-:B--2---:R-:W-:Y:S01]  /*0920*/  @!P0 FFMA R15, R20.reuse, 3, R25.reuse ;  /* 0x40400000140f8823 */ /* 0x144fe20000000019 */
[----:B------:R-:W-:Y:S01]  /*0930*/  @P0 FFMA R15, R20, 4, R25 ;  /* 0x40800000140f0823 */ /* 0x000fe20000000019 */
[----:B------:R-:W-:Y:S06]  /*0940*/  BRA `(.L_x_68) ;  /* 0x00000000000c7947 */ /* 0x000fec0003800000 */
.L_x_70:
[----:B------:R0:W5:Y:S01]  /*0950*/  LDG.E R15, desc[UR8][R10.64+0x4] ;  /* 0x000004080a0f7981 */ /* 0x000162000c1e1900 */
[----:B------:R-:W-:Y:S01]  /*0960*/  IMAD.MOV.U32 R23, RZ, RZ, R21 ;  /* 0x000000ffff177224 */ /* 0x000fe200078e0015 */
[----:B------:R-:W1:Y:S06]  /*0970*/  LDCU UR5, c[0x0][0x360] ;  /* 0x00006c00ff0577ac */ /* 0x000e6c0008000800 */
.L_x_68:
[----:B-1----:R-:W-:Y:S05]  /*0980*/  BSYNC.RECONVERGENT B0 ;  /* 0x0000000000007941 */ /* 0x002fea0003800200 */
.L_x_65:
[----:B------:R-:W-:Y:S01]  /*0990*/  IMAD R23, R16, UR5, R23 ;  /* 0x0000000510177c24 */ /* 0x000fe2000f8e0217 */
[----:B------:R-:W-:Y:S03]  /*09a0*/  BSSY.RECONVERGENT B0, `(.L_x_73) ;  /* 0x0000037000007945 */ /* 0x000fe60003800200 */
[----:B------:R-:W-:-:S04]  /*09b0*/  IMAD R23, R14, R23, R17 ;  /* 0x000000170e177224 */ /* 0x000fc800078e0211 */
[----:B------:R-:W-:-:S04]  /*09c0*/  IMAD R23, R8, R23, RZ ;  /* 0x0000001708177224 */ /* 0x000fc800078e02ff */
[----:B------:R-:W-:-:S04]  /*09d0*/  IMAD R23, R23, 0x2, R8 ;  /* 0x0000000217177824 */ /* 0x000fc800078e0208 */
[----:B------:R-:W-:Y:S01]  /*09e0*/  IMAD.WIDE.U32 R12, R23, 0x4, R12 ;  /* 0x00000004170c7825 */ /* 0x000fe200078e000c */
[----:B------:R-:W-:-:S04]  /*09f0*/  IADD3 R23, PT, PT, R9, 0x2, RZ ;  /* 0x0000000209177810 */ /* 0x000fc80007ffe0ff */
[----:B-----5:R1:W-:Y:S01]  /*0a00*/  STG.E desc[UR8][R12.64], R15 ;  /* 0x0000000f0c007986 */ /* 0x0203e2000c101908 */
[----:B------:R-:W-:-:S13]  /*0a10*/  ISETP.NE.AND P0, PT, R16, R23, PT ;  /* 0x000000171000720c */ /* 0x000fda0003f05270 */
[----:B-1----:R-:W-:Y:S05]  /*0a20*/  @P0 BRA `(.L_x_74) ;  /* 0x0000000000540947 */ /* 0x002fea0003800000 */
[----:B------:R-:W1:Y:S02]  /*0a30*/  LDCU UR5, c[0x0][0x360] ;  /* 0x00006c00ff0577ac */ /* 0x000e640008000800 */
[----:B-1----:R-:W-:-:S06]  /*0a40*/  USHF.R.U32.HI UR4, URZ, 0x2, UR5 ;  /* 0x00000002ff047899 */ /* 0x002fcc0008011605 */
[----:B------:R-:W-:-:S13]  /*0a50*/  ISETP.GE.U32.AND P0, PT, R21, UR4, PT ;  /* 0x0000000415007c0c */ /* 0x000fda000bf06070 */
[----:B------:R-:W-:Y:S05]  /*0a60*/  @P0 BRA `(.L_x_75) ;  /* 0x00000000000c0947 */ /* 0x000fea0003800000 */
[----:B------:R-:W2:Y:S02]  /*0a70*/  LDG.E R12, desc[UR8][R2.64] ;  /* 0x00000008020c7981 */ /* 0x000ea4000c1e1900 */
[----:B--2---:R-:W-:Y:S01]  /*0a80*/  FADD R12, -R19, R12 ;  /* 0x0000000c130c7221 */ /* 0x004fe20000000100 */
[----:B------:R-:W-:Y:S06]  /*0a90*/  BRA `(.L_x_76) ;  /* 0x00000000009c7947 */ /* 0x000fec0003800000 */
.L_x_75:
[----:B------:R-:W-:-:S06]  /*0aa0*/  USHF.R.U32.HI UR4, URZ, 0x1, UR5 ;  /* 0x00000001ff047899 */ /* 0x000fcc0008011605 */
[----:B------:R-:W-:-:S13]  /*0ab0*/  ISETP.GE.U32.AND P0, PT, R21, UR4, PT ;  /* 0x0000000415007c0c */ /* 0x000fda000bf06070 */
[----:B------:R-:W-:Y:S05]  /*0ac0*/  @P0 BRA `(.L_x_77) ;  /* 0x0000000000100947 */ /* 0x000fea0003800000 */
[----:B------:R-:W2:Y:S01]  /*0ad0*/  LDG.E R13, desc[UR8][R2.64] ;  /* 0x00000008020d7981 */ /* 0x000ea2000c1e1900 */
[----:B------:R-:W-:-:S04]  /*0ae0*/  FADD R12, R19, R19 ;  /* 0x00000013130c7221 */ /* 0x000fc80000000000 */
[----:B--2---:R-:W-:Y:S01]  /*0af0*/  FADD R12, R13, -R12 ;  /* 0x8000000c0d0c7221 */ /* 0x004fe20000000000 */
[----:B------:R-:W-:Y:S06]  /*0b00*/  BRA `(.L_x_76) ;  /* 0x0000000000807947 */ /* 0x000fec0003800000 */
.L_x_77:
[----:B------:R-:W2:Y:S01]  /*0b10*/  LDG.E R14, desc[UR8][R2.64] ;  /* 0x00000008020e7981 */ /* 0x000ea2000c1e1900 */
[----:B------:R-:W-:-:S04]  /*0b20*/  UIMAD UR4, UR5, 0x3, URZ ;  /* 0x00000003050478a4 */ /* 0x000fc8000f8e02ff */
[----:B------:R-:W-:-:S06]  /*0b30*/  USHF.R.U32.HI UR4, URZ, 0x2, UR4 ;  /* 0x00000002ff047899 */ /* 0x000fcc0008011604 */
[----:B------:R-:W-:-:S13]  /*0b40*/  ISETP.GE.U32.AND P0, PT, R21, UR4, PT ;  /* 0x0000000415007c0c */ /* 0x000fda000bf06070 */
[C-C-:B--2---:R-:W-:Y:S01]  /*0b50*/  @!P0 FFMA R12, R19.reuse, -3, R14.reuse ;  /* 0xc0400000130c8823 */ /* 0x144fe2000000000e */
[----:B------:R-:W-:Y:S01]  /*0b60*/  @P0 FFMA R12, R19, -4, R14 ;  /* 0xc0800000130c0823 */ /* 0x000fe2000000000e */
[----:B------:R-:W-:Y:S06]  /*0b70*/  BRA `(.L_x_76) ;  /* 0x0000000000647947 */ /* 0x000fec0003800000 */
.L_x_74:
[----:B------:R-:W1:Y:S02]  /*0b80*/  LDC R12, c[0x0][0x374] ;  /* 0x0000dd00ff0c7b82 */ /* 0x000e640000000800 */
[----:B-1----:R-:W-:-:S05]  /*0b90*/  IMAD R23, R12, 0x4, R23 ;  /* 0x000000040c177824 */ /* 0x002fca00078e0217 */
[----:B------:R-:W-:-:S13]  /*0ba0*/  ISETP.NE.AND P0, PT, R16, R23, PT ;  /* 0x000000171000720c */ /* 0x000fda0003f05270 */
[----:B------:R-:W-:Y:S05]  /*0bb0*/  @P0 BRA `(.L_x_78) ;  /* 0x0000000000500947 */ /* 0x000fea0003800000 */
[----:B------:R-:W1:Y:S02]  /*0bc0*/  LDCU UR5, c[0x0][0x360] ;  /* 0x00006c00ff0577ac */ /* 0x000e640008000800 */
[----:B-1----:R-:W-:-:S06]  /*0bd0*/  USHF.R.U32.HI UR4, URZ, 0x2, UR5 ;  /* 0x00000002ff047899 */ /* 0x002fcc0008011605 */
[----:B------:R-:W-:-:S13]  /*0be0*/  ISETP.GE.U32.AND P0, PT, R21, UR4, PT ;  /* 0x0000000415007c0c */ /* 0x000fda000bf06070 */
[----:B------:R-:W-:Y:S05]  /*0bf0*/  @P0 BRA `(.L_x_79) ;  /* 0x00000000000c0947 */ /* 0x000fea0003800000 */
[----:B------:R-:W2:Y:S02]  /*0c00*/  LDG.E R12, desc[UR8][R10.64+0x8] ;  /* 0x000008080a0c7981 */ /* 0x000ea4000c1e1900 */
[----:B--2---:R-:W-:Y:S01]  /*0c10*/  FADD R12, R19, R12 ;  /* 0x0000000c130c7221 */ /* 0x004fe20000000000 */
[----:B------:R-:W-:Y:S06]  /*0c20*/  BRA `(.L_x_76) ;  /* 0x0000000000387947 */ /* 0x000fec0003800000 */
.L_x_79:
[----:B------:R-:W-:-:S06]  /*0c30*/  USHF.R.U32.HI UR4, URZ, 0x1, UR5 ;  /* 0x00000001ff047899 */ /* 0x000fcc0008011605 */
[----:B------:R-:W-:-:S13]  /*0c40*/  ISETP.GE.U32.AND P0, PT, R21, UR4, PT ;  /* 0x0000000415007c0c */ /* 0x000fda000bf06070 */
[----:B------:R-:W-:Y:S05]  /*0c50*/  @P0 BRA `(.L_x_80) ;  /* 0x00000000000c0947 */ /* 0x000fea0003800000 */
[----:B------:R-:W2:Y:S02]  /*0c60*/  LDG.E R12, desc[UR8][R10.64+0x8] ;  /* 0x000008080a0c7981 */ /* 0x000ea4000c1e1900 */
[----:B--2---:R-:W-:Y:S01]  /*0c70*/  FFMA R12, R19, 2, R12 ;  /* 0x40000000130c7823 */ /* 0x004fe2000000000c */
[----:B------:R-:W-:Y:S06]  /*0c80*/  BRA `(.L_x_76) ;  /* 0x0000000000207947 */ /* 0x000fec0003800000 */
.L_x_80:
[----:B------:R-:W2:Y:S01]  /*0c90*/  LDG.E R14, desc[UR8][R10.64+0x8] ;  /* 0x000008080a0e7981 */ /* 0x000ea2000c1e1900 */
[----:B------:R-:W-:-:S04]  /*0ca0*/  UIMAD UR4, UR5, 0x3, URZ ;  /* 0x00000003050478a4 */ /* 0x000fc8000f8e02ff */
[----:B------:R-:W-:-:S06]  /*0cb0*/  USHF.R.U32.HI UR4, URZ, 0x2, UR4 ;  /* 0x00000002ff047899 */ /* 0x000fcc0008011604 */
[----:B------:R-:W-:-:S13]  /*0cc0*/  ISETP.GE.U32.AND P0, PT, R21, UR4, PT ;  /* 0x0000000415007c0c */ /* 0x000fda000bf06070 */
[C-C-:B--2---:R-:W-:Y:S01]  /*0cd0*/  @!P0 FFMA R12, R19.reuse, 3, R14.reuse ;  /* 0x40400000130c8823 */ /* 0x144fe2000000000e */
[----:B------:R-:W-:Y:S01]  /*0ce0*/  @P0 FFMA R12, R19, 4, R14 ;  /* 0x40800000130c0823 */ /* 0x000fe2000000000e */
[----:B------:R-:W-:Y:S06]  /*0cf0*/  BRA `(.L_x_76) ;  /* 0x0000000000047947 */ /* 0x000fec0003800000 */
.L_x_78:
[----:B------:R1:W5:Y:S02]  /*0d00*/  LDG.E R12, desc[UR8][R10.64+0x8] ;  /* 0x000008080a0c7981 */ /* 0x000364000c1e1900 */
.L_x_76:
[----:B------:R-:W-:Y:S05]  /*0d10*/  BSYNC.RECONVERGENT B0 ;  /* 0x0000000000007941 */ /* 0x000fea0003800200 */
.L_x_73:
[----:B------:R-:W-:Y:S01]  /*0d20*/  VIADD R9, R9, 0x3 ;  /* 0x0000000309097836 */ /* 0x000fe20000000000 */
[----:B------:R-:W-:Y:S04]  /*0d30*/  BSSY.RECONVERGENT B0, `(.L_x_81) ;  /* 0x0000031000007945 */ /* 0x000fe80003800200 */
[----:B------:R-:W-:-:S13]  /*0d40*/  ISETP.NE.AND P0, PT, R16, R9, PT ;  /* 0x000000091000720c */ /* 0x000fda0003f05270 */
[----:B------:R-:W-:Y:S05]  /*0d50*/  @P0 BRA `(.L_x_82) ;  /* 0x0000000000540947 */ /* 0x000fea0003800000 */
[----:B------:R-:W2:Y:S02]  /*0d60*/  LDCU UR5, c[0x0][0x360] ;  /* 0x00006c00ff0577ac */ /* 0x000ea40008000800 */
[----:B--2---:R-:W-:-:S06]  /*0d70*/  USHF.R.U32.HI UR4, URZ, 0x2, UR5 ;  /* 0x00000002ff047899 */ /* 0x004fcc0008011605 */
[----:B------:R-:W-:-:S13]  /*0d80*/  ISETP.GE.U32.AND P0, PT, R21, UR4, PT ;  /* 0x0000000415007c0c */ /* 0x000fda000bf06070 */
[----:B------:R-:W-:Y:S05]  /*0d90*/  @P0 BRA `(.L_x_83) ;  /* 0x00000000000c0947 */ /* 0x000fea0003800000 */
[----:B------:R-:W2:Y:S02]  /*0da0*/  LDG.E R3, desc[UR8][R2.64] ;  /* 0x0000000802037981 */ /* 0x000ea4000c1e1900 */
[----:B--2---:R-:W-:Y:S01]  /*0db0*/  FADD R9, -R18, R3 ;  /* 0x0000000312097221 */ /* 0x004fe20000000100 */
[----:B------:R-:W-:Y:S06]  /*0dc0*/  BRA `(.L_x_84) ;  /* 0x00000000009c7947 */ /* 0x000fec0003800000 */
.L_x_83:
[----:B------:R-:W-:-:S06]  /*0dd0*/  USHF.R.U32.HI UR4, URZ, 0x1, UR5 ;  /* 0x00000001ff047899 */ /* 0x000fcc0008011605 */
[----:B------:R-:W-:-:S13]  /*0de0*/  ISETP.GE.U32.AND P0, PT, R21, UR4, PT ;  /* 0x0000000415007c0c */ /* 0x000fda000bf06070 */
[----:B------:R-:W-:Y:S05]  /*0df0*/  @P0 BRA `(.L_x_85) ;  /* 0x0000000000100947 */ /* 0x000fea0003800000 */
[----:B------:R-:W2:Y:S01]  /*0e00*/  LDG.E R2, desc[UR8][R2.64] ;  /* 0x0000000802027981 */ /* 0x000ea2000c1e1900 */
[----:B------:R-:W-:-:S04]  /*0e10*/  FADD R9, R18, R18 ;  /* 0x0000001212097221 */ /* 0x000fc80000000000 */
[----:B--2---:R-:W-:Y:S01]  /*0e20*/  FADD R9, R2, -R9 ;  /* 0x8000000902097221 */ /* 0x004fe20000000000 */
[----:B------:R-:W-:Y:S06]  /*0e30*/  BRA `(.L_x_84) ;  /* 0x0000000000807947 */ /* 0x000fec0003800000 */
.L_x_85:
[----:B------:R-:W2:Y:S01]  /*0e40*/  LDG.E R3, desc[UR8][R2.64] ;  /* 0x0000000802037981 */ /* 0x000ea2000c1e1900 */
[----:B------:R-:W-:-:S04]  /*0e50*/  UIMAD UR4, UR5, 0x3, URZ ;  /* 0x00000003050478a4 */ /* 0x000fc8000f8e02ff */
[----:B------:R-:W-:-:S06]  /*0e60*/  USHF.R.U32.HI UR4, URZ, 0x2, UR4 ;  /* 0x00000002ff047899 */ /* 0x000fcc0008011604 */
[----:B------:R-:W-:-:S13]  /*0e70*/  ISETP.GE.U32.AND P0, PT, R21, UR4, PT ;  /* 0x0000000415007c0c */ /* 0x000fda000bf06070 */
[C-C-:B--2---:R-:W-:Y:S01]  /*0e80*/  @!P0 FFMA R9, R18.reuse, -3, R3.reuse ;  /* 0xc040000012098823 */ /* 0x144fe20000000003 */
[----:B------:R-:W-:Y:S01]  /*0e90*/  @P0 FFMA R9, R18, -4, R3 ;  /* 0xc080000012090823 */ /* 0x000fe20000000003 */
[----:B------:R-:W-:Y:S06]  /*0ea0*/  BRA `(.L_x_84) ;  /* 0x0000000000647947 */ /* 0x000fec0003800000 */
.L_x_82:
[----:B------:R-:W2:Y:S02]  /*0eb0*/  LDC R2, c[0x0][0x374] ;  /* 0x0000dd00ff027b82 */ /* 0x000ea40000000800 */
[----:B--2---:R-:W-:-:S04]  /*0ec0*/  LEA R9, R2, R9, 0x2 ;  /* 0x0000000902097211 */ /* 0x004fc800078e10ff */
[----:B------:R-:W-:-:S13]  /*0ed0*/  ISETP.NE.AND P0, PT, R16, R9, PT ;  /* 0x000000091000720c */ /* 0x000fda0003f05270 */
[----:B------:R-:W-:Y:S05]  /*0ee0*/  @P0 BRA `(.L_x_86) ;  /* 0x0000000000500947 */ /* 0x000fea0003800000 */
[----:B------:R-:W2:Y:S02]  /*0ef0*/  LDCU UR5, c[0x0][0x360] ;  /* 0x00006c00ff0577ac */ /* 0x000ea40008000800 */
[----:B--2---:R-:W-:-:S06]  /*0f00*/  USHF.R.U32.HI UR4, URZ, 0x2, UR5 ;  /* 0x00000002ff047899 */ /* 0x004fcc0008011605 */
[----:B------:R-:W-:-:S13]  /*0f10*/  ISETP.GE.U32.AND P0, PT, R21, UR4, PT ;  /* 0x0000000415007c0c */ /* 0x000fda000bf06070 */
[----:B------:R-:W-:Y:S05]  /*0f20*/  @P0 BRA `(.L_x_87) ;  /* 0x00000000000c0947 */ /* 0x000fea0003800000 */
[----:B------:R-:W2:Y:S02]  /*0f30*/  LDG.E R9, desc[UR8][R10.64+0xc] ;  /* 0x00000c080a097981 */ /* 0x000ea4000c1e1900 */
[----:B--2---:R-:W-:Y:S01]  /*0f40*/  FADD R9, R18, R9 ;  /* 0x0000000912097221 */ /* 0x004fe20000000000 */
[----:B------:R-:W-:Y:S06]  /*0f50*/  BRA `(.L_x_84) ;  /* 0x0000000000387947 */ /* 0x000fec0003800000 */
.L_x_87:
[----:B------:R-:W-:-:S06]  /*0f60*/  USHF.R.U32.HI UR4, URZ, 0x1, UR5 ;  /* 0x00000001ff047899 */ /* 0x000fcc0008011605 */
[----:B------:R-:W-:-:S13]  /*0f70*/  ISETP.GE.U32.AND P0, PT, R21, UR4, PT ;  /* 0x0000000415007c0c */ /* 0x000fda000bf06070 */
[----:B------:R-:W-:Y:S05]  /*0f80*/  @P0 BRA `(.L_x_88) ;  /* 0x00000000000c0947 */ /* 0x000fea0003800000 */
[----:B------:R-:W2:Y:S02]  /*0f90*/  LDG.E R9, desc[UR8][R10.64+0xc] ;  /* 0x00000c080a097981 */ /* 0x000ea4000c1e1900 */
[----:B--2---:R-:W-:Y:S01]  /*0fa0*/  FFMA R9, R18, 2, R9 ;  /* 0x4000000012097823 */ /* 0x004fe20000000009 */
[----:B------:R-:W-:Y:S06]  /*0fb0*/  BRA `(.L_x_84) ;  /* 0x0000000000207947 */ /* 0x000fec0003800000 */
.L_x_88:
[----:B01----:R-:W2:Y:S01]  /*0fc0*/  LDG.E R11, desc[UR8][R10.64+0xc] ;  /* 0x00000c080a0b7981 */ /* 0x003ea2000c1e1900 */
[----:B------:R-:W-:-:S04]  /*0fd0*/  UIMAD UR4, UR5, 0x3, URZ ;  /* 0x00000003050478a4 */ /* 0x000fc8000f8e02ff */
[----:B------:R-:W-:-:S06]  /*0fe0*/  USHF.R.U32.HI UR4, URZ, 0x2, UR4 ;  /* 0x00000002ff047899 */ /* 0x000fcc0008011604 */
[----:B------:R-:W-:-:S13]  /*0ff0*/  ISETP.GE.U32.AND P0, PT, R21, UR4, PT ;  /* 0x0000000415007c0c */ /* 0x000fda000bf06070 */
[C-C-:B--2---:R-:W-:Y:S01]  /*1000*/  @!P0 FFMA R9, R18.reuse, 3, R11.reuse ;  /* 0x4040000012098823 */ /* 0x144fe2000000000b */
[----:B------:R-:W-:Y:S01]  /*1010*/  @P0 FFMA R9, R18, 4, R11 ;  /* 0x4080000012090823 */ /* 0x000fe2000000000b */
[----:B------:R-:W-:Y:S06]  /*1020*/  BRA `(.L_x_84) ;  /* 0x0000000000047947 */ /* 0x000fec0003800000 */
.L_x_86:
[----:B------:R2:W5:Y:S02]  /*1030*/  LDG.E R9, desc[UR8][R10.64+0xc] ;  /* 0x00000c080a097981 */ /* 0x000564000c1e1900 */
.L_x_84:
[----:B------:R-:W-:Y:S05]  /*1040*/  BSYNC.RECONVERGENT B0 ;  /* 0x0000000000007941 */ /* 0x000fea0003800200 */
.L_x_81:
[----:B------:R-:W-:Y:S02]  /*1050*/  ISETP.GE.AND P0, PT, R8, 0x2, PT ;  /* 0x000000020800780c */ /* 0x000fe40003f06270 */
[----:B-----5:R-:W-:-:S11]  /*1060*/  FSETP.GEU.AND P1, PT, R12, RZ, PT ;  /* 0x000000ff0c00720b */ /* 0x020fd60003f2e000 */
[----:B------:R-:W-:Y:S05]  /*1070*/  @!P0 EXIT ;  /* 0x000000000000894d */ /* 0x000fea0003800000 */
[----:B------:R-:W3:Y:S01]  /*1080*/  LDCU UR4, c[0x0][0x360] ;  /* 0x00006c00ff0477ac */ /* 0x000ee20008000800 */
[----:B012---:R-:W-:Y:S01]  /*1090*/  IMAD.MOV.U32 R11, RZ, RZ, R9 ;  /* 0x000000ffff0b7224 */ /* 0x007fe200078e0009 */
[----:B------:R-:W-:Y:S01]  /*10a0*/  FSEL R9, -R12, R12, !P1 ;  /* 0x0000000c0c097208 */ /* 0x000fe20004800100 */
[----:B------:R-:W-:Y:S01]  /*10b0*/  IMAD R17, R8, R17, RZ ;  /* 0x0000001108117224 */ /* 0x000fe200078e02ff */
[----:B------:R-:W0:Y:S01]  /*10c0*/  LDCU UR5, c[0x0][0x374] ;  /* 0x00006e80ff0577ac */ /* 0x000e220008000800 */
[----:B------:R-:W-:Y:S02]  /*10d0*/  @!P1 FADD R11, R11, -3.1415927410125732422 ;  /* 0xc0490fdb0b0b9421 */ /* 0x000fe40000000000 */
[----:B------:R-:W-:Y:S02]  /*10e0*/  IMAD.SHL.U32 R17, R17, 0x2, RZ ;  /* 0x0000000211117824 */ /* 0x000fe400078e00ff */
[C---:B------:R-:W-:Y:S01]  /*10f0*/  FADD R2, R11.reuse, 6.2831854820251464844 ;  /* 0x40c90fdb0b027421 */ /* 0x040fe20000000000 */
[----:B------:R-:W-:-:S02]  /*1100*/  FSETP.GT.AND P0, PT, R11, 3.1415927410125732422, PT ;  /* 0x40490fdb0b00780b */ /* 0x000fc40003f04000 */
[----:B------:R-:W-:-:S04]  /*1110*/  FSETP.GEU.AND P2, PT, R11, -3.1415927410125732422, PT ;  /* 0xc0490fdb0b00780b */ /* 0x000fc80003f4e000 */
[----:B------:R-:W-:Y:S01]  /*1120*/  FSEL R12, R2, R11, !P2 ;  /* 0x0000000b020c7208 */ /* 0x000fe20005000000 */
[----:B---3--:R-:W-:Y:S01]  /*1130*/  IMAD R10, R16, UR4, R21 ;  /* 0x00000004100a7c24 */ /* 0x008fe2000f8e0215 */
[----:B------:R-:W-:Y:S01]  /*1140*/  UMOV UR4, URZ ;  /* 0x000000ff00047c82 */ /* 0x000fe20008000000 */
[----:B0-----:R-:W-:-:S03]  /*1150*/  IMAD R3, R8, UR5, RZ ;  /* 0x0000000508037c24 */ /* 0x001fc6000f8e02ff */
[----:B------:R-:W-:Y:S01]  /*1160*/  SHF.L.U32 R10, R10, 0x1, RZ ;  /* 0x000000010a0a7819 */ /* 0x000fe200000006ff */
[----:B------:R-:W-:-:S04]  /*1170*/  @P0 FADD R12, R11, -6.2831854820251464844 ;  /* 0xc0c90fdb0b0c0421 */ /* 0x000fc80000000000 */
[----:B------:R-:W-:-:S07]  /*1180*/  IMAD R10, R10, R3, R17 ;  /* 0x000000030a0a7224 */ /* 0x000fce00078e0211 */
.L_x_97:
[----:B------:R-:W0:Y:S01]  /*1190*/  LDC.64 R14, c[0x0][0x398] ;  /* 0x0000e600ff0e7b82 */ /* 0x000e220000000a00 */
[----:B------:R-:W-:-:S04]  /*11a0*/  VIADD R11, R10, UR4 ;  /* 0x000000040a0b7c36 */ /* 0x000fc80008000000 */
[----:B0-----:R-:W-:-:S05]  /*11b0*/  IMAD.WIDE.U32 R2, R11, 0x4, R14 ;  /* 0x000000040b027825 */ /* 0x001fca00078e000e */
[----:B------:R0:W5:Y:S01]  /*11c0*/  LDG.E R25, desc[UR8][R2.64] ;  /* 0x0000000802197981 */ /* 0x000162000c1e1900 */
        /* <DEDUP_REMOVED lines=8> */
[----:B------:R-:W-:-:S05]  /*1250*/  FFMA R18, R17, -5.3903029534742383927e-15, R16 ;  /* 0xa7c234c511127823 */ /* 0x000fca0000000010 */
[----:B------:R-:W-:Y:S01]  /*1260*/  MOV R22, R18 ;  /* 0x0000001200167202 */ /* 0x000fe20000000f00 */
[----:B0-----:R-:W-:Y:S06]  /*1270*/  @!P0 BRA `(.L_x_90) ;  /* 0x0000000000dc8947 */ /* 0x001fec0003800000 */
[----:B------:R-:W-:-:S13]  /*1280*/  FSETP.NEU.AND P0, PT, |R12|, +INF , PT ;  /* 0x7f8000000c00780b */ /* 0x000fda0003f0d200 */
[----:B------:R-:W-:Y:S01]  /*1290*/  @!P0 FMUL R22, RZ, R12 ;  /* 0x0000000cff168220 */ /* 0x000fe20000400000 */
[----:B------:R-:W-:Y:S01]  /*12a0*/  @!P0 IMAD.MOV.U32 R21, RZ, RZ, RZ ;  /* 0x000000ffff158224 */ /* 0x000fe200078e00ff */
[----:B------:R-:W-:Y:S06]  /*12b0*/  @!P0 BRA `(.L_x_90) ;  /* 0x0000000000cc8947 */ /* 0x000fec0003800000 */
[----:B------:R-:W-:Y:S02]  /*12c0*/  IMAD.SHL.U32 R2, R12, 0x100, RZ ;  /* 0x000001000c027824 */ /* 0x000fe400078e00ff */
[----:B------:R-:W-:Y:S02]  /*12d0*/  HFMA2 R20, -RZ, RZ, 0, 0 ;  /* 0x00000000ff147431 */ /* 0x000fe400000001ff */
[----:B------:R-:W-:Y:S01]  /*12e0*/  IMAD.MOV.U32 R13, RZ, RZ, R1 ;  /* 0x000000ffff0d7224 */ /* 0x000fe200078e0001 */
[----:B------:R-:W0:Y:S01]  /*12f0*/  LDCU.64 UR10, c[0x4][URZ] ;  /* 0x01000000ff0a77ac */ /* 0x000e220008000a00 */
[----:B------:R-:W-:Y:S01]  /*1300*/  LOP3.LUT R21, R2, 0x80000000, RZ, 0xfc, !PT ;  /* 0x8000000002157812 */ /* 0x000fe200078efcff */
[----:B------:R-:W-:Y:S01]  /*1310*/  UMOV UR6, URZ ;  /* 0x000000ff00067c82 */ /* 0x000fe20008000000 */
[----:B------:R-:W-:-:S05]  /*1320*/  UMOV UR5, URZ ;  /* 0x000000ff00057c82 */ /* 0x000fca0008000000 */
.L_x_91:
[----:B0-----:R-:W-:Y:S01]  /*1330*/  IMAD.U32 R2, RZ, RZ, UR10 ;  /* 0x0000000aff027e24 */ /* 0x001fe2000f8e00ff */
[----:B------:R-:W-:-:S05]  /*1340*/  MOV R3, UR11 ;  /* 0x0000000b00037c02 */ /* 0x000fca0008000f00 */
        /* <DEDUP_REMOVED lines=9> */
[----:B0-----:R-:W-:Y:S01]  /*13e0*/  VIADD R13, R13, 0x4 ;  /* 0x000000040d0d7836 */ /* 0x001fe20000000000 */
        /* <DEDUP_REMOVED lines=17> */
[C---:B------:R-:W-:Y:S02]  /*1500*/  SHF.L.W.U32.HI R21, R2.reuse, 0x2, R13 ;  /* 0x0000000202157819 */ /* 0x040fe40000010e0d */
[----:B------:R-:W-:Y:S02]  /*1510*/  SHF.L.U32 R2, R2, 0x2, RZ ;  /* 0x0000000202027819 */ /* 0x000fe400000006ff */
[----:B------:R-:W-:-:S02]  /*1520*/  SHF.R.S32.HI R3, RZ, 0x1f, R21 ;  /* 0x0000001fff037819 */ /* 0x000fc40000011415 */
[----:B0-----:R-:W-:Y:S02]  /*1530*/  SHF.R.U32.HI R20, RZ, 0x1e, R13 ;  /* 0x0000001eff147819 */ /* 0x001fe4000001160d */
[C---:B------:R-:W-:Y:S02]  /*1540*/  LOP3.LUT R2, R3.reuse, R2, RZ, 0x3c, !PT ;  /* 0x0000000203027212 */ /* 0x040fe400078e3cff */
[----:B------:R-:W-:Y:S02]  /*1550*/  LOP3.LUT R3, R3, R21, RZ, 0x3c, !PT ;  /* 0x0000001503037212 */ /* 0x000fe400078e3cff */
[C---:B------:R-:W-:Y:S02]  /*1560*/  LOP3.LUT R13, R21.reuse, R12, RZ, 0x3c, !PT ;  /* 0x0000000c150d7212 */ /* 0x040fe400078e3cff */
[----:B------:R-:W-:Y:S02]  /*1570*/  LEA.HI R21, R21, R20, RZ, 0x1 ;  /* 0x0000001415157211 */ /* 0x000fe400078f08ff */
[----:B------:R-:W0:Y:S01]  /*1580*/  I2F.F64.S64 R2, R2 ;  /* 0x0000000200027312 */ /* 0x000e220000301c00 */
[----:B------:R-:W-:-:S02]  /*1590*/  ISETP.GE.AND P1, PT, R13, RZ, PT ;  /* 0x000000ff0d00720c */ /* 0x000fc40003f26270 */
[----:B------:R-:W-:-:S04]  /*15a0*/  IMAD.MOV R13, RZ, RZ, -R21 ;  /* 0x000000ffff0d7224 */ /* 0x000fc800078e0a15 */
[----:B------:R-:W-:Y:S01]  /*15b0*/  @!P0 IMAD.MOV.U32 R21, RZ, RZ, R13 ;  /* 0x000000ffff158224 */ /* 0x000fe200078e000d */
[----:B0-----:R-:W-:-:S10]  /*15c0*/  DMUL R16, R2, UR6 ;  /* 0x0000000602107c28 */ /* 0x001fd40008000000 */
[----:B------:R-:W0:Y:S02]  /*15d0*/  F2F.F32.F64 R16, R16 ;  /* 0x0000001000107310 */ /* 0x000e240000301000 */
[----:B0-----:R-:W-:-:S07]  /*15e0*/  FSEL R22, -R16, R16, !P1 ;  /* 0x0000001010167208 */ /* 0x001fce0004800100 */
.L_x_90:
[----:B------:R-:W-:Y:S05]  /*15f0*/  BSYNC.RECONVERGENT B0 ;  /* 0x0000000000007941 */ /* 0x000fea0003800200 */
.L_x_89:
[----:B------:R-:W-:Y:S01]  /*1600*/  MOV R13, 0x37cbac00 ;  /* 0x37cbac00000d7802 */ /* 0x000fe20000000f00 */
[----:B------:R-:W-:Y:S01]  /*1610*/  FMUL R3, R22, R22 ;  /* 0x0000001616037220 */ /* 0x000fe20000400000 */
[C---:B------:R-:W-:Y:S01]  /*1620*/  LOP3.LUT R16, R21.reuse, 0x1, RZ, 0xc0, !PT ;  /* 0x0000000115107812 */ /* 0x040fe200078ec0ff */
[----:B------:R-:W-:Y:S02]  /*1630*/  VIADD R17, R21, 0x1 ;  /* 0x0000000115117836 */ /* 0x000fe40000000000 */
[----:B------:R-:W-:Y:S02]  /*1640*/  HFMA2 R21, -RZ, RZ, 1.541015625, -0.052001953125 ;  /* 0x3e2aaaa8ff157431 */ /* 0x000fe400000001ff */
[----:B------:R-:W-:Y:S01]  /*1650*/  FFMA R2, R3, R13, -0.0013887860113754868507 ;  /* 0xbab607ed03027423 */ /* 0x000fe2000000000d */
[----:B------:R-:W-:Y:S01]  /*1660*/  IMAD.MOV.U32 R20, RZ, RZ, 0x3c0885e4 ;  /* 0x3c0885e4ff147424 */ /* 0x000fe200078e00ff */
[----:B------:R-:W-:Y:S02]  /*1670*/  ISETP.NE.U32.AND P0, PT, R16, 0x1, PT ;  /* 0x000000011000780c */ /* 0x000fe40003f05070 */
[----:B------:R-:W-:-:S02]  /*1680*/  LOP3.LUT P1, RZ, R17, 0x2, RZ, 0xc0, !PT ;  /* 0x0000000211ff7812 */ /* 0x000fc4000782c0ff */
[----:B------:R-:W-:Y:S02]  /*1690*/  FSEL R16, R2, -0.00019574658654164522886, P0 ;  /* 0xb94d415302107808 */ /* 0x000fe40000000000 */
[----:B------:R-:W-:Y:S02]  /*16a0*/  FSEL R24, R20, 0.041666727513074874878, !P0 ;  /* 0x3d2aaabb14187808 */ /* 0x000fe40004000000 */
[----:B------:R-:W-:Y:S02]  /*16b0*/  FSEL R2, R22, 1, !P0 ;  /* 0x3f80000016027808 */ /* 0x000fe40004000000 */
[----:B------:R-:W-:Y:S01]  /*16c0*/  FSEL R23, -R21, -0.4999999701976776123, !P0 ;  /* 0xbeffffff15177808 */ /* 0x000fe20004000100 */
[C---:B------:R-:W-:Y:S02]  /*16d0*/  FFMA R16, R3.reuse, R16, R24 ;  /* 0x0000001003107223 */ /* 0x040fe40000000018 */
[C---:B------:R-:W-:Y:S02]  /*16e0*/  FFMA R17, R3.reuse, R2, RZ ;  /* 0x0000000203117223 */ /* 0x040fe400000000ff */
[----:B------:R-:W-:Y:S01]  /*16f0*/  FFMA R16, R3, R16, R23 ;  /* 0x0000001003107223 */ /* 0x000fe20000000017 */
[----:B------:R-:W-:-:S02]  /*1700*/  VIADD R3, R11, 0x1 ;  /* 0x000000010b037836 */ /* 0x000fc40000000000 */
[----:B------:R-:W-:Y:S02]  /*1710*/  IMAD.IADD R23, R8, 0x1, R11 ;  /* 0x0000000108177824 */ /* 0x000fe400078e020b */
[----:B------:R-:W-:-:S04]  /*1720*/  FFMA R2, R17, R16, R2 ;  /* 0x0000001011027223 */ /* 0x000fc80000000002 */
[----:B------:R-:W-:-:S04]  /*1730*/  @P1 FADD R2, RZ, -R2 ;  /* 0x80000002ff021221 */ /* 0x000fc80000000000 */
[----:B------:R-:W-:Y:S01]  /*1740*/  FMUL R16, R2, R9 ;  /* 0x0000000902107220 */ /* 0x000fe20000400000 */
[----:B------:R-:W-:-:S04]  /*1750*/  IMAD.WIDE.U32 R2, R3, 0x4, R14 ;  /* 0x0000000403027825 */ /* 0x000fc800078e000e */
        /* <DEDUP_REMOVED lines=9> */
[----:B------:R-:W-:Y:S01]  /*17f0*/  @!P0 MOV R19, RZ ;  /* 0x000000ff00138202 */ /* 0x000fe20000000f00 */
[----:B------:R-:W-:Y:S06]  /*1800*/  @!P0 BRA `(.L_x_93) ;  /* 0x0000000000bc8947 */ /* 0x000fec0003800000 */
[----:B------:R-:W0:Y:S01]  /*1810*/  LDC.64 R2, c[0x4][RZ] ;  /* 0x01000000ff027b82 */ /* 0x000e220000000a00 */
[----:B------:R-:W-:Y:S01]  /*1820*/  IMAD.SHL.U32 R24, R12, 0x100, RZ ;  /* 0x000001000c187824 */ /* 0x000fe200078e00ff */
[----:B------:R-:W-:Y:S01]  /*1830*/  MOV R26, RZ ;  /* 0x000000ff001a7202 */ /* 0x000fe20000000f00 */
[----:B------:R-:W-:Y:S01]  /*1840*/  IMAD.MOV.U32 R22, RZ, RZ, RZ ;  /* 0x000000ffff167224 */ /* 0x000fe200078e00ff */
[----:B------:R-:W-:Y:S02]  /*1850*/  UMOV UR5, URZ ;  /* 0x000000ff00057c82 */ /* 0x000fe40008000000 */
[----:B------:R-:W-:-:S07]  /*1860*/  LOP3.LUT R24, R24, 0x80000000, RZ, 0xfc, !PT ;  /* 0x8000000018187812 */ /* 0x000fce00078efcff */
.L_x_94:
[----:B0-----:R-:W-:-:S06]  /*1870*/  IMAD.WIDE.U32 R16, R26, 0x4, R2 ;  /* 0x000000041a107825 */ /* 0x001fcc00078e0002 */
[----:B------:R-:W2:Y:S01]  /*1880*/  LDG.E.CONSTANT R17, desc[UR8][R16.64] ;  /* 0x0000000810117981 */ /* 0x000ea2000c1e9900 */
[C---:B-1----:R-:W-:Y:S02]  /*1890*/  IMAD R27, R26.reuse, 0x4, R1 ;  /* 0x000000041a1b7824 */ /* 0x042fe400078e0201 */
        /* <DEDUP_REMOVED lines=10> */
[----:B------:R-:W-:Y:S02]  /*1940*/  LOP3.LUT P0, RZ, R16, 0x1f, RZ, 0xc0, !PT ;  /* 0x0000001f10ff7812 */ /* 0x000fe4000780c0ff */
[----:B------:R-:W-:-:S04]  /*1950*/  IADD3 R2, PT, PT, R2, -0x80, RZ ;  /* 0xffffff8002027810 */ /* 0x000fc80007ffe0ff */
[----:B------:R-:W-:-:S05]  /*1960*/  SHF.R.U32.HI R2, RZ, 0x5, R2 ;  /* 0x00000005ff027819 */ /* 0x000fca0000011602 */
[----:B------:R-:W-:-:S05]  /*1970*/  IMAD R17, R2, -0x4, R1 ;  /* 0xfffffffc02117824 */ /* 0x000fca00078e0201 */
[----:B-1----:R-:W2:Y:S04]  /*1980*/  LDL R18, [R17+0x18] ;  /* 0x0000180011127983 */ /* 0x002ea80000100800 */
[----:B------:R-:W2:Y:S04]  /*1990*/  LDL R3, [R17+0x14] ;  /* 0x0000140011037983 */ /* 0x000ea80000100800 */
[----:B------:R-:W3:Y:S01]  /*19a0*/  @P0 LDL R2, [R17+0x10] ;  /* 0x0000100011020983 */ /* 0x000ee20000100800 */
[----:B------:R-:W-:Y:S01]  /*19b0*/  LOP3.LUT R16, R16, 0x1f, RZ, 0xc0, !PT ;  /* 0x0000001f10107812 */ /* 0x000fe200078ec0ff */
[----:B------:R-:W-:Y:S01]  /*19c0*/  UMOV UR6, 0x54442d19 ;  /* 0x54442d1900067882 */ /* 0x000fe20000000000 */
[----:B------:R-:W-:Y:S01]  /*19d0*/  UMOV UR7, 0x3bf921fb ;  /* 0x3bf921fb00077882 */ /* 0x000fe20000000000 */
[----:B------:R-:W-:-:S02]  /*19e0*/  ISETP.GE.AND P1, PT, R12, RZ, PT ;  /* 0x000000ff0c00720c */ /* 0x000fc40003f26270 */
[-C--:B--2---:R-:W-:Y:S02]  /*19f0*/  @P0 SHF.L.W.U32.HI R18, R3, R16.reuse, R18 ;  /* 0x0000001003120219 */ /* 0x084fe40000010e12 */
[----:B---3--:R-:W-:-:S04]  /*1a00*/  @P0 SHF.L.W.U32.HI R3, R2, R16, R3 ;  /* 0x0000001002030219 */ /* 0x008fc80000010e03 */
[C-C-:B------:R-:W-:Y:S01]  /*1a10*/  SHF.L.W.U32.HI R19, R3.reuse, 0x2, R18.reuse ;  /* 0x0000000203137819 */ /* 0x140fe20000010e12 */
[----:B------:R-:W-:Y:S01]  /*1a20*/  IMAD.SHL.U32 R3, R3, 0x4, RZ ;  /* 0x0000000403037824 */ /* 0x000fe200078e00ff */
[----:B------:R-:W-:Y:S02]  /*1a30*/  SHF.R.U32.HI R18, RZ, 0x1e, R18 ;  /* 0x0000001eff127819 */ /* 0x000fe40000011612 */
[----:B------:R-:W-:Y:S02]  /*1a40*/  SHF.R.S32.HI R16, RZ, 0x1f, R19 ;  /* 0x0000001fff107819 */ /* 0x000fe40000011413 */
[----:B0-----:R-:W-:Y:S02]  /*1a50*/  LOP3.LUT R22, R19, R12, RZ, 0x3c, !PT ;  /* 0x0000000c13167212 */ /* 0x001fe400078e3cff */
[C---:B------:R-:W-:Y:S02]  /*1a60*/  LOP3.LUT R2, R16.reuse, R3, RZ, 0x3c, !PT ;  /* 0x0000000310027212 */ /* 0x040fe400078e3cff */
[----:B------:R-:W-:-:S02]  /*1a70*/  LOP3.LUT R3, R16, R19, RZ, 0x3c, !PT ;  /* 0x0000001310037212 */ /* 0x000fc400078e3cff */
[----:B------:R-:W-:Y:S02]  /*1a80*/  LEA.HI R19, R19, R18, RZ, 0x1 ;  /* 0x0000001213137211 */ /* 0x000fe400078f08ff */
[----:B------:R-:W-:Y:S02]  /*1a90*/  ISETP.GE.AND P0, PT, R22, RZ, PT ;  /* 0x000000ff1600720c */ /* 0x000fe40003f06270 */
[----:B------:R-:W0:Y:S01]  /*1aa0*/  I2F.F64.S64 R2, R2 ;  /* 0x0000000200027312 */ /* 0x000e220000301c00 */
[----:B------:R-:W-:-:S05]  /*1ab0*/  IMAD.MOV R18, RZ, RZ, -R19 ;  /* 0x000000ffff127224 */ /* 0x000fca00078e0a13 */
[----:B------:R-:W-:Y:S01]  /*1ac0*/  @!P1 MOV R19, R18 ;  /* 0x0000001200139202 */ /* 0x000fe20000000f00 */
[----:B0-----:R-:W-:-:S10]  /*1ad0*/  DMUL R16, R2, UR6 ;  /* 0x0000000602107c28 */ /* 0x001fd40008000000 */
[----:B------:R-:W0:Y:S02]  /*1ae0*/  F2F.F32.F64 R16, R16 ;  /* 0x0000001000107310 */ /* 0x000e240000301000 */
[----:B0-----:R-:W-:-:S07]  /*1af0*/  FSEL R18, -R16, R16, !P0 ;  /* 0x0000001010127208 */ /* 0x001fce0004000100 */
.L_x_93:
[----:B------:R-:W-:Y:S05]  /*1b00*/  BSYNC.RECONVERGENT B0 ;  /* 0x0000000000007941 */ /* 0x000fea0003800200 */
.L_x_92:
[----:B------:R-:W-:Y:S01]  /*1b10*/  FMUL R24, R18, R18 ;  /* 0x0000001212187220 */ /* 0x000fe20000400000 */
[C---:B------:R-:W-:Y:S01]  /*1b20*/  LOP3.LUT R2, R19.reuse, 0x1, RZ, 0xc0, !PT ;  /* 0x0000000113027812 */ /* 0x040fe200078ec0ff */
[----:B------:R-:W0:Y:S01]  /*1b30*/  S2R R22, SR_CTAID.Y ;  /* 0x0000000000167919 */ /* 0x000e220000002600 */
[----:B------:R-:W1:Y:S01]  /*1b40*/  LDC.64 R16, c[0x0][0x390] ;  /* 0x0000e400ff107b82 */ /* 0x000e620000000a00 */
[----:B------:R-:W-:Y:S01]  /*1b50*/  FFMA R13, R24, R13, -0.0013887860113754868507 ;  /* 0xbab607ed180d7423 */ /* 0x000fe2000000000d */
[----:B------:R-:W-:Y:S02]  /*1b60*/  ISETP.NE.U32.AND P0, PT, R2, 0x1, PT ;  /* 0x000000010200780c */ /* 0x000fe40003f05070 */
[----:B------:R-:W-:Y:S01]  /*1b70*/  LOP3.LUT P1, RZ, R19, 0x2, RZ, 0xc0, !PT ;  /* 0x0000000213ff7812 */ /* 0x000fe2000782c0ff */
[----:B------:R-:W-:Y:S01]  /*1b80*/  VIADD R19, R23, 0x1 ;  /* 0x0000000117137836 */ /* 0x000fe20000000000 */
[----:B------:R-:W-:Y:S02]  /*1b90*/  FSEL R3, R20, 0.041666727513074874878, P0 ;  /* 0x3d2aaabb14037808 */ /* 0x000fe40000000000 */
[----:B------:R-:W-:-:S02]  /*1ba0*/  FSEL R13, R13, -0.00019574658654164522886, !P0 ;  /* 0xb94d41530d0d7808 */ /* 0x000fc40004000000 */
[----:B------:R-:W-:Y:S02]  /*1bb0*/  FSEL R21, -R21, -0.4999999701976776123, P0 ;  /* 0xbeffffff15157808 */ /* 0x000fe40000000100 */
[----:B------:R-:W-:Y:S01]  /*1bc0*/  FSEL R18, R18, 1, P0 ;  /* 0x3f80000012127808 */ /* 0x000fe20000000000 */
[C---:B------:R-:W-:Y:S02]  /*1bd0*/  FFMA R13, R24.reuse, R13, R3 ;  /* 0x0000000d180d7223 */ /* 0x040fe40000000003 */
[----:B------:R-:W2:Y:S02]  /*1be0*/  LDC.64 R2, c[0x0][0x388] ;  /* 0x0000e200ff027b82 */ /* 0x000ea40000000a00 */
[C---:B------:R-:W-:Y:S01]  /*1bf0*/  FFMA R21, R24.reuse, R13, R21 ;  /* 0x0000000d18157223 */ /* 0x040fe20000000015 */
[----:B------:R-:W-:-:S04]  /*1c00*/  FFMA R13, R24, R18, RZ ;  /* 0x00000012180d7223 */ /* 0x000fc800000000ff */
[----:B------:R-:W-:Y:S01]  /*1c10*/  FFMA R18, R13, R21, R18 ;  /* 0x000000150d127223 */ /* 0x000fe20000000012 */
[----:B-1----:R-:W-:-:S04]  /*1c20*/  IMAD.WIDE.U32 R16, R11, 0x4, R16 ;  /* 0x000000040b107825 */ /* 0x002fc800078e0010 */
[----:B------:R-:W-:-:S04]  /*1c30*/  @P1 FADD R18, RZ, -R18 ;  /* 0x80000012ff121221 */ /* 0x000fc80000000000 */
[----:B------:R-:W-:Y:S01]  /*1c40*/  FMUL R13, R18, R9 ;  /* 0x00000009120d7220 */ /* 0x000fe20000400000 */
[----:B0-----:R-:W-:Y:S02]  /*1c50*/  IMAD.SHL.U32 R21, R22, 0x2, RZ ;  /* 0x0000000216157824 */ /* 0x001fe400078e00ff */
[----:B------:R-:W-:-:S04]  /*1c60*/  IMAD.WIDE.U32 R18, R19, 0x4, R14 ;  /* 0x0000000413127825 */ /* 0x000fc800078e000e */
[----:B-----5:R-:W-:Y:S01]  /*1c70*/  FFMA R13, R0, R13, R25 ;  /* 0x0000000d000d7223 */ /* 0x020fe20000000019 */
[----:B------:R-:W-:-:S04]  /*1c80*/  IMAD.WIDE.U32 R14, R11, 0x4, R14 ;  /* 0x000000040b0e7825 */ /* 0x000fc800078e000e */
[----:B------:R0:W-:Y:S01]  /*1c90*/  STG.E desc[UR8][R18.64], R13 ;  /* 0x0000000d12007986 */ /* 0x0001e2000c101908 */
[----:B--2---:R-:W-:-:S03]  /*1ca0*/  IMAD.WIDE.U32 R2, R21, 0x4, R2 ;  /* 0x0000000415027825 */ /* 0x004fc600078e0002 */
[----:B------:R-:W2:Y:S04]  /*1cb0*/  LDG.E R15, desc[UR8][R14.64] ;  /* 0x000000080e0f7981 */ /* 0x000ea8000c1e1900 */
[----:B------:R-:W3:Y:S04]  /*1cc0*/  LDG.E R20, desc[UR8][R2.64+0x4] ;  /* 0x0000040802147981 */ /* 0x000ee8000c1e1900 */
[----:B------:R-:W4:Y:S04]  /*1cd0*/  LDG.E R17, desc[UR8][R16.64] ;  /* 0x0000000810117981 */ /* 0x000f28000c1e1900 */
[----:B------:R-:W2:Y:S01]  /*1ce0*/  LDG.E R22, desc[UR8][R2.64] ;  /* 0x0000000802167981 */ /* 0x000ea2000c1e1900 */
[----:B------:R-:W-:Y:S01]  /*1cf0*/  FADD R11, R5, -R9 ;  /* 0x80000009050b7221 */ /* 0x000fe20000000000 */
[----:B------:R-:W-:Y:S03]  /*1d00*/  BSSY.RECONVERGENT B0, `(.L_x_95) ;  /* 0x000001d000007945 */ /* 0x000fe60003800200 */
[----:B------:R-:W-:-:S04]  /*1d10*/  FMUL R11, R4, R11 ;  /* 0x0000000b040b7220 */ /* 0x000fc80000400000 */
[----:B------:R-:W-:Y:S01]  /*1d20*/  FFMA R9, R0, R11, R9 ;  /* 0x0000000b00097223 */ /* 0x000fe20000000009 */
[----:B---3--:R-:W-:Y:S01]  /*1d30*/  FADD R20, -R25, R20 ;  /* 0x0000001419147221 */ /* 0x008fe20000000100 */
[----:B----4-:R-:W-:Y:S01]  /*1d40*/  FMUL R21, R6, R17 ;  /* 0x0000001106157220 */ /* 0x010fe20000400000 */
[----:B--2---:R-:W-:-:S03]  /*1d50*/  FADD R11, R22, -R15 ;  /* 0x8000000f160b7221 */ /* 0x004fc60000000000 */
[----:B------:R-:W-:Y:S02]  /*1d60*/  FFMA R9, R0, R21, R9 ;  /* 0x0000001500097223 */ /* 0x000fe40000000009 */
[----:B------:R-:W-:-:S03]  /*1d70*/  FSETP.GT.AND P1, PT, |R20|, |R11|, PT ;  /* 0x4000000b1400720b */ /* 0x000fc60003f24200 */
[----:B------:R-:W-:Y:S02]  /*1d80*/  FSETP.GEU.AND P3, PT, R9, RZ, PT ;  /* 0x000000ff0900720b */ /* 0x000fe40003f6e000 */
[----:B------:R-:W-:Y:S02]  /*1d90*/  FSEL R15, |R20|, |R11|, P1 ;  /* 0x4000000b140f7208 */ /* 0x000fe40000800200 */
[----:B------:R-:W-:Y:S02]  /*1da0*/  FSEL R2, |R11|, |R20|, P1 ;  /* 0x400000140b027208 */ /* 0x000fe40000800200 */
[----:B------:R-:W1:Y:S01]  /*1db0*/  MUFU.RCP R14, R15 ;  /* 0x0000000f000e7308 */ /* 0x000e620000001000 */
[----:B------:R-:W-:-:S06]  /*1dc0*/  FSEL R9, -R9, R9, !P3 ;  /* 0x0000000909097208 */ /* 0x000fcc0005800100 */
[----:B------:R-:W-:Y:S01]  /*1dd0*/  @!P3 FADD R12, R12, -3.1415927410125732422 ;  /* 0xc0490fdb0c0cb421 */ /* 0x000fe20000000000 */
[----:B------:R-:W2:Y:S03]  /*1de0*/  FCHK P2, R2, R15 ;  /* 0x0000000f02007302 */ /* 0x000ea60000040000 */
[C---:B0-----:R-:W-:Y:S01]  /*1df0*/  FADD R13, R12.reuse, -6.2831854820251464844 ;  /* 0xc0c90fdb0c0d7421 */ /* 0x041fe20000000000 */
[C---:B------:R-:W-:Y:S02]  /*1e00*/  FSETP.GEU.AND P4, PT, R12.reuse, -3.1415927410125732422, PT ;  /* 0xc0490fdb0c00780b */ /* 0x040fe40003f8e000 */
[----:B------:R-:W-:Y:S01]  /*1e10*/  FSETP.GT.AND P0, PT, R12, 3.1415927410125732422, PT ;  /* 0x40490fdb0c00780b */ /* 0x000fe20003f04000 */
[----:B-1----:R-:W-:-:S04]  /*1e20*/  FFMA R3, -R15, R14, 1 ;  /* 0x3f8000000f037423 */ /* 0x002fc8000000010e */
[----:B------:R-:W-:-:S04]  /*1e30*/  FFMA R3, R14, R3, R14 ;  /* 0x000000030e037223 */ /* 0x000fc8000000000e */
[----:B------:R-:W-:Y:S02]  /*1e40*/  FFMA R14, R2, R3, RZ ;  /* 0x00000003020e7223 */ /* 0x000fe400000000ff */
[----:B------:R-:W-:Y:S02]  /*1e50*/  @!P4 FADD R12, R12, 6.2831854820251464844 ;  /* 0x40c90fdb0c0cc421 */ /* 0x000fe40000000000 */
[----:B------:R-:W-:-:S03]  /*1e60*/  FFMA R16, -R15, R14, R2 ;  /* 0x0000000e0f107223 */ /* 0x000fc60000000102 */
[----:B------:R-:W-:Y:S01]  /*1e70*/  FSEL R13, R13, R12, P0 ;  /* 0x0000000c0d0d7208 */ /* 0x000fe20000000000 */
[----:B------:R-:W-:Y:S01]  /*1e80*/  FFMA R12, R3, R16, R14 ;  /* 0x00000010030c7223 */ /* 0x000fe2000000000e */
[----:B--2---:R-:W-:Y:S06]  /*1e90*/  @!P2 BRA `(.L_x_96) ;  /* 0x00000000000ca947 */ /* 0x004fec0003800000 */
[----:B------:R-:W-:-:S07]  /*1ea0*/  MOV R12, 0x1ec0 ;  /* 0x00001ec0000c7802 */ /* 0x000fce0000000f00 */
[----:B------:R-:W-:Y:S05]  /*1eb0*/  CALL.REL.NOINC `($__internal_2_$__cuda_sm3x_div_rn_noftz_f32_slowpath) ;  /* 0x0000000000b07944 */ /* 0x000fea0003c00000 */
[----:B------:R-:W-:-:S07]  /*1ec0*/  MOV R12, R14 ;  /* 0x0000000e000c7202 */ /* 0x000fce0000000f00 */
.L_x_96:
[----:B------:R-:W-:Y:S05]  /*1ed0*/  BSYNC.RECONVERGENT B0 ;  /* 0x0000000000007941 */ /* 0x000fea0003800200 */
.L_x_95:
[----:B------:R-:W0:Y:S02]  /*1ee0*/  LDC.64 R2, c[0x0][0x390] ;  /* 0x0000e400ff027b82 */ /* 0x000e240000000a00 */
[----:B0-----:R-:W-:-:S06]  /*1ef0*/  IMAD.WIDE.U32 R2, R23, 0x4, R2 ;  /* 0x0000000417027825 */ /* 0x001fcc00078e0002 */
[----:B------:R0:W2:Y:S01]  /*1f00*/  LDG.E R2, desc[UR8][R2.64] ;  /* 0x0000000802027981 */ /* 0x0000a2000c1e1900 */
[----:B------:R-:W-:Y:S02]  /*1f10*/  IMAD.MOV.U32 R17, RZ, RZ, 0x3b33710b ;  /* 0x3b33710bff117424 */ /* 0x000fe400078e00ff */
[----:B------:R-:W-:Y:S01]  /*1f20*/  FMUL R14, R12, R12 ;  /* 0x0000000c0c0e7220 */ /* 0x000fe20000400000 */
[C---:B------:R-:W-:Y:S02]  /*1f30*/  ISETP.GE.AND P0, PT, R11.reuse, RZ, PT ;  /* 0x000000ff0b00720c */ /* 0x040fe40003f06270 */
[----:B------:R-:W-:Y:S01]  /*1f40*/  FSETP.NEU.AND P2, PT, |R11|, |R20|, PT ;  /* 0x400000140b00720b */ /* 0x000fe20003f4d200 */
[----:B------:R-:W-:Y:S01]  /*1f50*/  FFMA R17, R14, R17, -0.015681877732276916504 ;  /* 0xbc8077480e117423 */ /* 0x000fe20000000011 */
[----:B------:R-:W-:-:S03]  /*1f60*/  FADD R11, |R20|, |R11| ;  /* 0x4000000b140b7221 */ /* 0x000fc60000000200 */
[----:B------:R-:W-:-:S04]  /*1f70*/  FFMA R17, R14, R17, 0.042200751602649688721 ;  /* 0x3d2cdab20e117423 */ /* 0x000fc80000000011 */
[----:B------:R-:W-:-:S04]  /*1f80*/  FFMA R17, R14, R17, -0.074792981147766113281 ;  /* 0xbd992d100e117423 */ /* 0x000fc80000000011 */
[----:B------:R-:W-:-:S04]  /*1f90*/  FFMA R17, R14, R17, 0.10640415549278259277 ;  /* 0x3dd9ea6c0e117423 */ /* 0x000fc80000000011 */
[----:B------:R-:W-:-:S04]  /*1fa0*/  FFMA R17, R14, R17, -0.14207722246646881104 ;  /* 0xbe117cb10e117423 */ /* 0x000fc80000000011 */
[----:B------:R-:W-:-:S04]  /*1fb0*/  FFMA R17, R14, R17, 0.19993925094604492188 ;  /* 0x3e4cbce00e117423 */ /* 0x000fc80000000011 */
[----:B------:R-:W-:-:S04]  /*1fc0*/  FFMA R17, R14, R17, -0.33333197236061096191 ;  /* 0xbeaaaa7d0e117423 */ /* 0x000fc80000000011 */
[----:B------:R-:W-:Y:S01]  /*1fd0*/  FMUL R17, R14, R17 ;  /* 0x000000110e117220 */ /* 0x000fe20000400000 */
[----:B------:R-:W-:-:S03]  /*1fe0*/  IMAD.MOV.U32 R14, RZ, RZ, 0x3f6ee581 ;  /* 0x3f6ee581ff0e7424 */ /* 0x000fc600078e00ff */
[----:B------:R-:W-:Y:S02]  /*1ff0*/  FFMA R17, R17, R12, R12 ;  /* 0x0000000c11117223 */ /* 0x000fe4000000000c */
[C---:B0-----:R-:W-:Y:S02]  /*2000*/  FSEL R3, R14.reuse, 1.8663789033889770508, P1 ;  /* 0x3feee5810e037808 */ /* 0x041fe40000800000 */
[----:B------:R-:W-:-:S05]  /*2010*/  FFMA R12, R14, 1.6832555532455444336, -R17 ;  /* 0x3fd774eb0e0c7823 */ /* 0x000fca0000000811 */
[-C--:B------:R-:W-:Y:S02]  /*2020*/  FSEL R19, R12, R17.reuse, P1 ;  /* 0x000000110c137208 */ /* 0x080fe40000800000 */
[----:B------:R-:W-:Y:S02]  /*2030*/  FSEL R12, R17, -R17, P1 ;  /* 0x80000011110c7208 */ /* 0x000fe40000800000 */
[----:B------:R-:W-:-:S03]  /*2040*/  FSETP.NEU.AND P1, PT, R15, RZ, PT ;  /* 0x000000ff0f00720b */ /* 0x000fc60003f2d000 */
[----:B------:R-:W-:Y:S01]  /*2050*/  @!P0 FFMA R19, R3, 1.6832555532455444336, R12 ;  /* 0x3fd774eb03138823 */ /* 0x000fe2000000000c */
[----:B------:R-:W-:-:S05]  /*2060*/  HFMA2 R3, -RZ, RZ, 2.04296875, -15.78125 ;  /* 0x4016cbe4ff037431 */ /* 0x000fca00000001ff */
[----:B------:R-:W-:-:S04]  /*2070*/  @!P2 FSEL R19, R3, 0.78539818525314331055, !P0 ;  /* 0x3f490fdb0313a808 */ /* 0x000fc80004000000 */
[----:B------:R-:W-:Y:S02]  /*2080*/  @!P1 FSEL R19, RZ, 3.1415927410125732422, P0 ;  /* 0x40490fdbff139808 */ /* 0x000fe40000000000 */
[----:B------:R-:W-:Y:S02]  /*2090*/  FSETP.NAN.AND P0, PT, R11, R11, PT ;  /* 0x0000000b0b00720b */ /* 0x000fe40003f08000 */
[----:B------:R-:W-:-:S04]  /*20a0*/  LOP3.LUT R20, R19, 0x80000000, R20, 0xb8, !PT ;  /* 0x8000000013147812 */ /* 0x000fc800078eb814 */
[----:B------:R-:W-:Y:S01]  /*20b0*/  FSEL R20, R11, R20, P0 ;  /* 0x000000140b147208 */ /* 0x000fe20000000000 */
[----:B------:R-:W-:-:S04]  /*20c0*/  VIADD R11, R8, 0xfffffffe ;  /* 0xfffffffe080b7836 */ /* 0x000fc80000000000 */
[----:B------:R-:W-:-:S05]  /*20d0*/  FADD R3, -R13, R20 ;  /* 0x000000140d037221 */ /* 0x000fca0000000100 */
[----:B------:R-:W-:-:S13]  /*20e0*/  FSETP.GEU.AND P0, PT, |R3|, 3.1415927410125732422, PT ;  /* 0x40490fdb0300780b */ /* 0x000fda0003f0e200 */
[----:B------:R-:W-:Y:S01]  /*20f0*/  @P0 FADD R3, R13, -R20 ;  /* 0x800000140d030221 */ /* 0x000fe20000000000 */
[----:B------:R-:W-:Y:S01]  /*2100*/  ISETP.NE.AND P0, PT, R11, UR4, PT ;  /* 0x000000040b007c0c */ /* 0x000fe2000bf05270 */
[----:B------:R-:W-:Y:S02]  /*2110*/  UIADD3 UR4, UPT, UPT, UR4, 0x1, URZ ;  /* 0x0000000104047890 */ /* 0x000fe4000fffe0ff */
[----:B------:R-:W-:-:S04]  /*2120*/  FMUL R3, R4, R3 ;  /* 0x0000000304037220 */ /* 0x000fc80000400000 */
[----:B------:R-:W-:Y:S01]  /*2130*/  FFMA R3, R0, R3, R13 ;  /* 0x0000000300037223 */ /* 0x000fe2000000000d */
[----:B--2---:R-:W-:-:S04]  /*2140*/  FMUL R2, R7, R2 ;  /* 0x0000000207027220 */ /* 0x004fc80000400000 */
[----:B------:R-:W-:Y:S01]  /*2150*/  FFMA R12, R0, R2, R3 ;  /* 0x00000002000c7223 */ /* 0x000fe20000000003 */
[----:B------:R-:W-:Y:S06]  /*2160*/  @P0 BRA `(.L_x_97) ;  /* 0xfffffff000080947 */ /* 0x000fec000383ffff */
[----:B------:R-:W-:Y:S05]  /*2170*/  EXIT ;  /* 0x000000000000794d */ /* 0x000fea0003800000 */
        .weak           $__internal_2_$__cuda_sm3x_div_rn_noftz_f32_slowpath
        .type           $__internal_2_$__cuda_sm3x_div_rn_noftz_f32_slowpath,@function
        .size           $__internal_2_$__cuda_sm3x_div_rn_noftz_f32_slowpath,(.L_x_112 - $__internal_2_$__cuda_sm3x_div_rn_noftz_f32_slowpath)
$__internal_2_$__cuda_sm3x_div_rn_noftz_f32_slowpath:
[--C-:B------:R-:W-:Y:S01]  /*2180*/  SHF.R.U32.HI R14, RZ, 0x17, R15.reuse ;  /* 0x00000017ff0e7819 */ /* 0x100fe2000001160f */
[----:B------:R-:W-:Y:S01]  /*2190*/  BSSY.RECONVERGENT B1, `(.L_x_98) ;  /* 0x0000065000017945 */ /* 0x000fe20003800200 */
[--C-:B------:R-:W-:Y:S01]  /*21a0*/  SHF.R.U32.HI R3, RZ, 0x17, R2.reuse ;  /* 0x00000017ff037819 */ /* 0x100fe20000011602 */
[----:B------:R-:W-:Y:S01]  /*21b0*/  IMAD.MOV.U32 R17, RZ, RZ, R2 ;  /* 0x000000ffff117224 */ /* 0x000fe200078e0002 */
[----:B------:R-:W-:Y:S01]  /*21c0*/  LOP3.LUT R14, R14, 0xff, RZ, 0xc0, !PT ;  /* 0x000000ff0e0e7812 */ /* 0x000fe200078ec0ff */
[----:B------:R-:W-:Y:S01]  /*21d0*/  IMAD.MOV.U32 R18, RZ, RZ, R15 ;  /* 0x000000ffff127224 */ /* 0x000fe200078e000f */
[----:B------:R-:W-:-:S03]  /*21e0*/  LOP3.LUT R19, R3, 0xff, RZ, 0xc0, !PT ;  /* 0x000000ff03137812 */ /* 0x000fc600078ec0ff */
[----:B------:R-:W-:Y:S01]  /*21f0*/  VIADD R22, R14, 0xffffffff ;  /* 0xffffffff0e167836 */ /* 0x000fe20000000000 */
[----:B------:R-:W-:-:S04]  /*2200*/  IADD3 R21, PT, PT, R19, -0x1, RZ ;  /* 0xffffffff13157810 */ /* 0x000fc80007ffe0ff */
[----:B------:R-:W-:-:S04]  /*2210*/  ISETP.GT.U32.AND P0, PT, R22, 0xfd, PT ;  /* 0x000000fd1600780c */ /* 0x000fc80003f04070 */
[----:B------:R-:W-:-:S13]  /*2220*/  ISETP.GT.U32.OR P0, PT, R21, 0xfd, P0 ;  /* 0x000000fd1500780c */ /* 0x000fda0000704470 */
[----:B------:R-:W-:Y:S01]  /*2230*/  @!P0 MOV R16, RZ ;  /* 0x000000ff00108202 */ /* 0x000fe20000000f00 */
        /* <DEDUP_REMOVED lines=20> */
[----:B------:R-:W-:Y:S01]  /*2380*/  @P0 IMAD.MOV.U32 R16, RZ, RZ, RZ ;  /* 0x000000ffff100224 */ /* 0x000fe200078e00ff */
[----:B------:R-:W-:Y:S01]  /*2390*/  @!P0 MOV R16, 0xffffffc0 ;  /* 0xffffffc000108802 */ /* 0x000fe20000000f00 */
[----:B------:R-:W-:Y:S01]  /*23a0*/  @!P0 FFMA R17, R2, 1.84467440737095516160e+19, RZ ;  /* 0x5f80000002118823 */ /* 0x000fe200000000ff */
[----:B------:R-:W-:-:S03]  /*23b0*/  @!P2 FFMA R18, R3, 1.84467440737095516160e+19, RZ ;  /* 0x5f8000000312a823 */ /* 0x000fc600000000ff */
[----:B------:R-:W-:-:S07]  /*23c0*/  @!P2 VIADD R16, R16, 0x40 ;  /* 0x000000401010a836 */ /* 0x000fce0000000000 */
.L_x_99:
        /* <DEDUP_REMOVED lines=18> */
[----:B------:R-:W-:-:S05]  /*24f0*/  IMAD.IADD R21, R14, 0x1, R19 ;  /* 0x000000010e157824 */ /* 0x000fca00078e0213 */
[----:B------:R-:W-:-:S04]  /*2500*/  IADD3 R14, PT, PT, R21, -0x1, RZ ;  /* 0xffffffff150e7810 */ /* 0x000fc80007ffe0ff */
        /* <DEDUP_REMOVED lines=9> */
[-CC-:B------:R-:W-:Y:S01]  /*25a0*/  FFMA.RZ R14, R3, R17.reuse, R18.reuse ;  /* 0x00000011030e7223 */ /* 0x180fe2000000c012 */
[C---:B------:R-:W-:Y:S02]  /*25b0*/  ISETP.NE.AND P3, PT, R21.reuse, RZ, PT ;  /* 0x000000ff1500720c */ /* 0x040fe40003f65270 */
[----:B------:R-:W-:Y:S02]  /*25c0*/  ISETP.NE.AND P2, PT, R21, RZ, PT ;  /* 0x000000ff1500720c */ /* 0x000fe40003f45270 */
[----:B------:R-:W-:Y:S01]  /*25d0*/  LOP3.LUT R16, R14, 0x7fffff, RZ, 0xc0, !PT ;  /* 0x007fffff0e107812 */ /* 0x000fe200078ec0ff */
[CCC-:B------:R-:W-:Y:S01]  /*25e0*/  FFMA.RP R14, R3.reuse, R17.reuse, R18.reuse ;  /* 0x00000011030e7223 */ /* 0x1c0fe20000008012 */
[----:B------:R-:W-:Y:S01]  /*25f0*/  FFMA.RM R3, R3, R17, R18 ;  /* 0x0000001103037223 */ /* 0x000fe20000004012 */
[----:B------:R-:W-:Y:S01]  /*2600*/  VIADD R17, R21, 0x20 ;  /* 0x0000002015117836 */ /* 0x000fe20000000000 */
[----:B------:R-:W-:Y:S01]  /*2610*/  LOP3.LUT R16, R16, 0x800000, RZ, 0xfc, !PT ;  /* 0x0080000010107812 */ /* 0x000fe200078efcff */
[----:B------:R-:W-:-:S02]  /*2620*/  IMAD.MOV R18, RZ, RZ, -R21 ;  /* 0x000000ffff127224 */ /* 0x000fc400078e0a15 */
        /* <DEDUP_REMOVED lines=9> */
[----:B------:R-:W-:-:S04]  /*26c0*/  LOP3.LUT R14, R14, R3, RZ, 0xc0, !PT ;  /* 0x000000030e0e7212 */ /* 0x000fc800078ec0ff */
[----:B------:R-:W-:-:S04]  /*26d0*/  IADD3 R17, PT, PT, R17, R14, RZ ;  /* 0x0000000e11117210 */ /* 0x000fc80007ffe0ff */
[----:B------:R-:W-:Y:S01]  /*26e0*/  LOP3.LUT R2, R17, R2, RZ, 0xfc, !PT ;  /* 0x0000000211027212 */ /* 0x000fe200078efcff */
[----:B------:R-:W-:Y:S06]  /*26f0*/  BRA `(.L_x_107) ;  /* 0x0000000000107947 */ /* 0x000fec0003800000 */
.L_x_106:
[----:B------:R-:W-:-:S04]  /*2700*/  LOP3.LUT R2, R2, 0x80000000, RZ, 0xc0, !PT ;  /* 0x8000000002027812 */ /* 0x000fc800078ec0ff */
[----:B------:R-:W-:Y:S01]  /*2710*/  LOP3.LUT R2, R2, 0x7f800000, RZ, 0xfc, !PT ;  /* 0x7f80000002027812 */ /* 0x000fe200078efcff */
[----:B------:R-:W-:Y:S06]  /*2720*/  BRA `(.L_x_107) ;  /* 0x0000000000047947 */ /* 0x000fec0003800000 */
.L_x_105:
[----:B------:R-:W-:-:S07]  /*2730*/  IMAD R2, R19, 0x800000, R2 ;  /* 0x0080000013027824 */ /* 0x000fce00078e0202 */
.L_x_107:
[----:B------:R-:W-:Y:S05]  /*2740*/  BSYNC.RECONVERGENT B2 ;  /* 0x0000000000027941 */ /* 0x000fea0003800200 */
.L_x_104:
[----:B------:R-:W-:Y:S05]  /*2750*/  BRA `(.L_x_108) ;  /* 0x0000000000207947 */ /* 0x000fea0003800000 */
.L_x_103:
[----:B------:R-:W-:-:S04]  /*2760*/  LOP3.LUT R2, R18, 0x80000000, R17, 0x48, !PT ;  /* 0x8000000012027812 */ /* 0x000fc800078e4811 */
[----:B------:R-:W-:Y:S01]  /*2770*/  LOP3.LUT R2, R2, 0x7f800000, RZ, 0xfc, !PT ;  /* 0x7f80000002027812 */ /* 0x000fe200078efcff */
[----:B------:R-:W-:Y:S06]  /*2780*/  BRA `(.L_x_108) ;  /* 0x0000000000147947 */ /* 0x000fec0003800000 */
.L_x_102:
[----:B------:R-:W-:Y:S01]  /*2790*/  LOP3.LUT R2, R18, 0x80000000, R17, 0x48, !PT ;  /* 0x8000000012027812 */ /* 0x000fe200078e4811 */
[----:B------:R-:W-:Y:S06]  /*27a0*/  BRA `(.L_x_108) ;  /* 0x00000000000c7947 */ /* 0x000fec0003800000 */
.L_x_101:
[----:B------:R-:W0:Y:S01]  /*27b0*/  MUFU.RSQ R2, -QNAN ;  /* 0xffc0000000027908 */ /* 0x000e220000001400 */
[----:B------:R-:W-:Y:S05]  /*27c0*/  BRA `(.L_x_108) ;  /* 0x0000000000047947 */ /* 0x000fea0003800000 */
.L_x_100:
[----:B------:R-:W-:-:S07]  /*27d0*/  FADD.FTZ R2, R2, R3 ;  /* 0x0000000302027221 */ /* 0x000fce0000010000 */
.L_x_108:
[----:B------:R-:W-:Y:S05]  /*27e0*/  BSYNC.RECONVERGENT B1 ;  /* 0x0000000000017941 */ /* 0x000fea0003800200 */
.L_x_98:
[----:B------:R-:W-:Y:S01]  /*27f0*/  HFMA2 R3, -RZ, RZ, 0, 0 ;  /* 0x00000000ff037431 */ /* 0x000fe200000001ff */
[----:B0-----:R-:W-:Y:S01]  /*2800*/  MOV R14, R2 ;  /* 0x00000002000e7202 */ /* 0x001fe20000000f00 */
[----:B------:R-:W-:-:S04]  /*2810*/  IMAD.MOV.U32 R2, RZ, RZ, R12 ;  /* 0x000000ffff027224 */ /* 0x000fc800078e000c */
[----:B------:R-:W-:Y:S05]  /*2820*/  RET.REL.NODEC R2 `(_Z17dynamic_evolutionPfS_S_S_S_) ;  /* 0xffffffd402f47950 */ /* 0x000fea0003c3ffff */
.L_x_109:
        /* <DEDUP_REMOVED lines=13> */
.L_x_112:


//--------------------- .nv.global.init           --------------------------
	.section	.nv.global.init,"aw",@progbits
	.align	4
.nv.global.init:
	.type		__cudart_i2opi_f,@object
	.size		__cudart_i2opi_f,(.L_0 - __cudart_i2opi_f)
__cudart_i2opi_f:
        /*0000*/ 	.byte	0x41, 0x90, 0x43, 0x3c, 0x99, 0x95, 0x62, 0xdb, 0xc0, 0xdd, 0x34, 0xf5, 0xd1, 0x57, 0x27, 0xfc
        /*0010*/ 	.byte	0x29, 0x15, 0x44, 0x4e, 0x6e, 0x83, 0xf9, 0xa2
.L_0:


//--------------------- .nv.shared.reserved.0     --------------------------
	.section	.nv.shared.reserved.0,"aw",@nobits
	.weak		__nv_reservedSMEM_offset_0_alias
	.size		__nv_reservedSMEM_offset_0_alias, 0, 64
	.other		__nv_reservedSMEM_offset_0_alias,@"STO_CUDA_RESERVED_SHARED STV_DEFAULT"
__nv_reservedSMEM_offset_0_alias:
	.zero		0
	.zero		64


//--------------------- .nv.constant0._Z23identify_safety_along_TPfS_S_ --------------------------
	.section	.nv.constant0._Z23identify_safety_along_TPfS_S_,"a",@progbits
	.sectionflags	@""
	.align	4
.nv.constant0._Z23identify_safety_along_TPfS_S_:
	.zero		920


//--------------------- .nv.constant0._Z23identify_safety_along_nPfS_S_S_ --------------------------
	.section	.nv.constant0._Z23identify_safety_along_nPfS_S_S_,"a",@progbits
	.sectionflags	@""
	.align	4
.nv.constant0._Z23identify_safety_along_nPfS_S_S_:
	.zero		928


//--------------------- .nv.constant0._Z30identify_collision_no_gradientPfS_S_ --------------------------
	.section	.nv.constant0._Z30identify_collision_no_gradientPfS_S_,"a",@progbits
	.sectionflags	@""
	.align	4
.nv.constant0._Z30identify_collision_no_gradientPfS_S_:
	.zero		920


//--------------------- .nv.constant0._Z29dynamic_evolution_no_gradientPfS_S_S_S_ --------------------------
	.section	.nv.constant0._Z29dynamic_evolution_no_gradientPfS_S_S_S_,"a",@progbits
	.sectionflags	@""
	.align	4
.nv.constant0._Z29dynamic_evolution_no_gradientPfS_S_S_S_:
	.zero		936


//--------------------- .nv.constant0._Z15identify_safetyPfS_S_ --------------------------
	.section	.nv.constant0._Z15identify_safetyPfS_S_,"a",@progbits
	.sectionflags	@""
	.align	4
.nv.constant0._Z15identify_safetyPfS_S_:
	.zero		920


//--------------------- .nv.constant0._Z18identify_collisionPfS_S_S_ --------------------------
	.section	.nv.constant0._Z18identify_collisionPfS_S_S_,"a",@progbits
	.sectionflags	@""
	.align	4
.nv.constant0._Z18identify_collisionPfS_S_S_:
	.zero		928


//--------------------- .nv.constant0._Z17dynamic_evolutionPfS_S_S_S_ --------------------------
	.section	.nv.constant0._Z17dynamic_evolutionPfS_S_S_S_,"a",@progbits
	.sectionflags	@""
	.align	4
.nv.constant0._Z17dynamic_evolutionPfS_S_S_S_:
	.zero		936


//--------------------- SYMBOLS --------------------------

	.type		.nv.reservedSmem.offset0,@object
	.size		.nv.reservedSmem.offset0,0x4
